//
// Generated by NVIDIA NVVM Compiler
//
// Compiler Build ID: CL-36424714
// Cuda compilation tools, release 13.0, V13.0.88
// Based on NVVM 20.0.0
//

.version 9.0
.target sm_100
.address_size 64

	// .globl	_Z11solve_all_kPKdPdS1_i
.func  (.param .align 16 .b8 func_retval0[16]) __internal_trig_reduction_slowpathd
(
	.param .b64 __internal_trig_reduction_slowpathd_param_0
)
;
.global .align 8 .f64 H;
.global .align 1 .b8 _ZN29_INTERNAL_715733af_4_k_cu_h_H4cuda3std3__45__cpo5beginE[1];
.global .align 1 .b8 _ZN29_INTERNAL_715733af_4_k_cu_h_H4cuda3std3__45__cpo3endE[1];
.global .align 1 .b8 _ZN29_INTERNAL_715733af_4_k_cu_h_H4cuda3std3__45__cpo6cbeginE[1];
.global .align 1 .b8 _ZN29_INTERNAL_715733af_4_k_cu_h_H4cuda3std3__45__cpo4cendE[1];
.global .align 1 .b8 _ZN29_INTERNAL_715733af_4_k_cu_h_H4cuda3std3__45__cpo6rbeginE[1];
.global .align 1 .b8 _ZN29_INTERNAL_715733af_4_k_cu_h_H4cuda3std3__45__cpo4rendE[1];
.global .align 1 .b8 _ZN29_INTERNAL_715733af_4_k_cu_h_H4cuda3std3__45__cpo7crbeginE[1];
.global .align 1 .b8 _ZN29_INTERNAL_715733af_4_k_cu_h_H4cuda3std3__45__cpo5crendE[1];
.global .align 1 .b8 _ZN29_INTERNAL_715733af_4_k_cu_h_H4cuda3std3__431_GLOBAL__N__715733af_4_k_cu_h_H6ignoreE[1];
.global .align 1 .b8 _ZN29_INTERNAL_715733af_4_k_cu_h_H4cuda3std3__419piecewise_constructE[1];
.global .align 1 .b8 _ZN29_INTERNAL_715733af_4_k_cu_h_H4cuda3std3__48in_placeE[1];
.global .align 1 .b8 _ZN29_INTERNAL_715733af_4_k_cu_h_H4cuda3std3__420unreachable_sentinelE[1];
.global .align 1 .b8 _ZN29_INTERNAL_715733af_4_k_cu_h_H4cuda3std3__47nulloptE[1];
.global .align 1 .b8 _ZN29_INTERNAL_715733af_4_k_cu_h_H4cuda3std3__48unexpectE[1];
.global .align 1 .b8 _ZN29_INTERNAL_715733af_4_k_cu_h_H4cuda3std6ranges3__45__cpo4swapE[1];
.global .align 1 .b8 _ZN29_INTERNAL_715733af_4_k_cu_h_H4cuda3std6ranges3__45__cpo9iter_moveE[1];
.global .align 1 .b8 _ZN29_INTERNAL_715733af_4_k_cu_h_H4cuda3std6ranges3__45__cpo5beginE[1];
.global .align 1 .b8 _ZN29_INTERNAL_715733af_4_k_cu_h_H4cuda3std6ranges3__45__cpo3endE[1];
.global .align 1 .b8 _ZN29_INTERNAL_715733af_4_k_cu_h_H4cuda3std6ranges3__45__cpo6cbeginE[1];
.global .align 1 .b8 _ZN29_INTERNAL_715733af_4_k_cu_h_H4cuda3std6ranges3__45__cpo4cendE[1];
.global .align 1 .b8 _ZN29_INTERNAL_715733af_4_k_cu_h_H4cuda3std6ranges3__45__cpo7advanceE[1];
.global .align 1 .b8 _ZN29_INTERNAL_715733af_4_k_cu_h_H4cuda3std6ranges3__45__cpo9iter_swapE[1];
.global .align 1 .b8 _ZN29_INTERNAL_715733af_4_k_cu_h_H4cuda3std6ranges3__45__cpo4nextE[1];
.global .align 1 .b8 _ZN29_INTERNAL_715733af_4_k_cu_h_H4cuda3std6ranges3__45__cpo4prevE[1];
.global .align 1 .b8 _ZN29_INTERNAL_715733af_4_k_cu_h_H4cuda3std6ranges3__45__cpo4dataE[1];
.global .align 1 .b8 _ZN29_INTERNAL_715733af_4_k_cu_h_H4cuda3std6ranges3__45__cpo5cdataE[1];
.global .align 1 .b8 _ZN29_INTERNAL_715733af_4_k_cu_h_H4cuda3std6ranges3__45__cpo4sizeE[1];
.global .align 1 .b8 _ZN29_INTERNAL_715733af_4_k_cu_h_H4cuda3std6ranges3__45__cpo5ssizeE[1];
.global .align 1 .b8 _ZN29_INTERNAL_715733af_4_k_cu_h_H4cuda3std6ranges3__45__cpo8distanceE[1];
.global .align 1 .b8 _ZN29_INTERNAL_715733af_4_k_cu_h_H6thrust24THRUST_300001_SM_1000_NS8cuda_cub3parE[1];
.global .align 1 .b8 _ZN29_INTERNAL_715733af_4_k_cu_h_H6thrust24THRUST_300001_SM_1000_NS8cuda_cub10par_nosyncE[1];
.global .align 1 .b8 _ZN29_INTERNAL_715733af_4_k_cu_h_H6thrust24THRUST_300001_SM_1000_NS6system6detail10sequential3seqE[1];
.global .align 1 .b8 _ZN29_INTERNAL_715733af_4_k_cu_h_H6thrust24THRUST_300001_SM_1000_NS12placeholders2_1E[1];
.global .align 1 .b8 _ZN29_INTERNAL_715733af_4_k_cu_h_H6thrust24THRUST_300001_SM_1000_NS12placeholders2_2E[1];
.global .align 1 .b8 _ZN29_INTERNAL_715733af_4_k_cu_h_H6thrust24THRUST_300001_SM_1000_NS12placeholders2_3E[1];
.global .align 1 .b8 _ZN29_INTERNAL_715733af_4_k_cu_h_H6thrust24THRUST_300001_SM_1000_NS12placeholders2_4E[1];
.global .align 1 .b8 _ZN29_INTERNAL_715733af_4_k_cu_h_H6thrust24THRUST_300001_SM_1000_NS12placeholders2_5E[1];
.global .align 1 .b8 _ZN29_INTERNAL_715733af_4_k_cu_h_H6thrust24THRUST_300001_SM_1000_NS12placeholders2_6E[1];
.global .align 1 .b8 _ZN29_INTERNAL_715733af_4_k_cu_h_H6thrust24THRUST_300001_SM_1000_NS12placeholders2_7E[1];
.global .align 1 .b8 _ZN29_INTERNAL_715733af_4_k_cu_h_H6thrust24THRUST_300001_SM_1000_NS12placeholders2_8E[1];
.global .align 1 .b8 _ZN29_INTERNAL_715733af_4_k_cu_h_H6thrust24THRUST_300001_SM_1000_NS12placeholders2_9E[1];
.global .align 1 .b8 _ZN29_INTERNAL_715733af_4_k_cu_h_H6thrust24THRUST_300001_SM_1000_NS12placeholders3_10E[1];
.global .align 1 .b8 _ZN29_INTERNAL_715733af_4_k_cu_h_H6thrust24THRUST_300001_SM_1000_NS3seqE[1];
.global .align 8 .b8 __cudart_i2opi_d[144] = {8, 93, 141, 31, 177, 95, 251, 107, 234, 146, 82, 138, 247, 57, 7, 61, 123, 241, 229, 235, 199, 186, 39, 117, 45, 234, 95, 158, 102, 63, 70, 79, 183, 9, 203, 39, 207, 126, 54, 109, 31, 109, 10, 90, 139, 17, 47, 239, 15, 152, 5, 222, 255, 151, 248, 31, 59, 40, 249, 189, 139, 95, 132, 156, 244, 57, 83, 131, 57, 214, 145, 57, 65, 126, 95, 180, 38, 112, 156, 233, 132, 68, 187, 46, 245, 53, 130, 232, 62, 167, 41, 177, 28, 235, 29, 254, 28, 146, 209, 9, 234, 46, 73, 6, 224, 210, 77, 66, 58, 110, 36, 183, 97, 197, 187, 222, 171, 99, 81, 254, 65, 144, 67, 60, 153, 149, 98, 219, 192, 221, 52, 245, 209, 87, 39, 252, 41, 21, 68, 78, 110, 131, 249, 162};
.global .align 16 .b8 __cudart_sin_cos_coeffs[128] = {70, 210, 176, 44, 241, 229, 90, 190, 146, 227, 172, 105, 227, 29, 199, 62, 161, 98, 219, 25, 160, 1, 42, 191, 24, 8, 17, 17, 17, 17, 129, 63, 84, 85, 85, 85, 85, 85, 197, 191, 0, 0, 0, 0, 0, 0, 0, 0, 0, 0, 0, 0, 0, 0, 0, 0, 100, 129, 253, 32, 131, 255, 168, 189, 40, 133, 239, 193, 167, 238, 33, 62, 217, 230, 6, 142, 79, 126, 146, 190, 233, 188, 221, 25, 160, 1, 250, 62, 71, 93, 193, 22, 108, 193, 86, 191, 81, 85, 85, 85, 85, 85, 165, 63, 0, 0, 0, 0, 0, 0, 224, 191, 0, 0, 0, 0, 0, 0, 240, 63};

.visible .entry _Z11solve_all_kPKdPdS1_i(
	.param .u64 .ptr .align 1 _Z11solve_all_kPKdPdS1_i_param_0,
	.param .u64 .ptr .align 1 _Z11solve_all_kPKdPdS1_i_param_1,
	.param .u64 .ptr .align 1 _Z11solve_all_kPKdPdS1_i_param_2,
	.param .u32 _Z11solve_all_kPKdPdS1_i_param_3
)
{
	.reg .pred 	%p<27>;
	.reg .b32 	%r<73>;
	.reg .b64 	%rd<38>;
	.reg .b64 	%fd<266>;

	ld.param.u64 	%rd1, [_Z11solve_all_kPKdPdS1_i_param_0];
	ld.param.u32 	%r28, [_Z11solve_all_kPKdPdS1_i_param_3];
	mov.u32 	%r29, %ctaid.x;
	mov.u32 	%r30, %ntid.x;
	mov.u32 	%r31, %tid.x;
	mad.lo.s32 	%r1, %r29, %r30, %r31;
	setp.ge.s32 	%p1, %r1, %r28;
	@%p1 bra 	$L__BB0_31;
	cvta.to.global.u64 	%rd4, %rd1;
	mul.wide.s32 	%rd5, %r1, 8;
	add.s64 	%rd6, %rd4, %rd5;
	ld.global.nc.f64 	%fd57, [%rd6];
	ld.global.f64 	%fd1, [H];
	mul.f64 	%fd2, %fd57, %fd57;
	mov.f64 	%fd256, 0d3FF0000000000000;
	mov.f64 	%fd254, 0d0000000000000000;
	mov.b32 	%r63, 0;
	mov.u64 	%rd9, __cudart_sin_cos_coeffs;
	mov.f64 	%fd255, %fd254;
$L__BB0_2:
	add.f64 	%fd6, %fd254, %fd254;
	abs.f64 	%fd7, %fd6;
	setp.neu.f64 	%p2, %fd7, 0d7FF0000000000000;
	@%p2 bra 	$L__BB0_4;
	mov.f64 	%fd63, 0d0000000000000000;
	mul.rn.f64 	%fd257, %fd6, %fd63;
	mov.b32 	%r64, 0;
	bra.uni 	$L__BB0_6;
$L__BB0_4:
	mul.f64 	%fd58, %fd6, 0d3FE45F306DC9C883;
	cvt.rni.s32.f64 	%r64, %fd58;
	cvt.rn.f64.s32 	%fd59, %r64;
	fma.rn.f64 	%fd60, %fd59, 0dBFF921FB54442D18, %fd6;
	fma.rn.f64 	%fd61, %fd59, 0dBC91A62633145C00, %fd60;
	fma.rn.f64 	%fd257, %fd59, 0dB97B839A252049C0, %fd61;
	setp.ltu.f64 	%p3, %fd7, 0d41E0000000000000;
	@%p3 bra 	$L__BB0_6;
	{ // callseq 0, 0
	.param .b64 param0;
	st.param.f64 	[param0], %fd6;
	.param .align 16 .b8 retval0[16];
	call.uni (retval0), 
	__internal_trig_reduction_slowpathd, 
	(
	param0
	);
	ld.param.f64 	%fd257, [retval0];
	ld.param.b32 	%r64, [retval0+8];
	} // callseq 0
$L__BB0_6:
	setp.neu.f64 	%p4, %fd7, 0d7FF0000000000000;
	shl.b32 	%r35, %r64, 6;
	cvt.u64.u32 	%rd7, %r35;
	and.b64  	%rd8, %rd7, 64;
	add.s64 	%rd10, %rd9, %rd8;
	mul.rn.f64 	%fd64, %fd257, %fd257;
	and.b32  	%r36, %r64, 1;
	setp.eq.b32 	%p5, %r36, 1;
	selp.f64 	%fd65, 0dBDA8FF8320FD8164, 0d3DE5DB65F9785EBA, %p5;
	ld.global.nc.v2.f64 	{%fd66, %fd67}, [%rd10];
	fma.rn.f64 	%fd68, %fd65, %fd64, %fd66;
	fma.rn.f64 	%fd69, %fd68, %fd64, %fd67;
	ld.global.nc.v2.f64 	{%fd70, %fd71}, [%rd10+16];
	fma.rn.f64 	%fd72, %fd69, %fd64, %fd70;
	fma.rn.f64 	%fd73, %fd72, %fd64, %fd71;
	ld.global.nc.v2.f64 	{%fd74, %fd75}, [%rd10+32];
	fma.rn.f64 	%fd76, %fd73, %fd64, %fd74;
	fma.rn.f64 	%fd77, %fd76, %fd64, %fd75;
	fma.rn.f64 	%fd78, %fd77, %fd257, %fd257;
	fma.rn.f64 	%fd79, %fd77, %fd64, 0d3FF0000000000000;
	selp.f64 	%fd80, %fd79, %fd78, %p5;
	and.b32  	%r37, %r64, 2;
	setp.eq.s32 	%p6, %r37, 0;
	mov.f64 	%fd81, 0d0000000000000000;
	sub.f64 	%fd82, %fd81, %fd80;
	selp.f64 	%fd12, %fd80, %fd82, %p6;
	@%p4 bra 	$L__BB0_8;
	mov.f64 	%fd88, 0d0000000000000000;
	mul.rn.f64 	%fd259, %fd6, %fd88;
	mov.b32 	%r66, 1;
	bra.uni 	$L__BB0_11;
$L__BB0_8:
	mul.f64 	%fd83, %fd6, 0d3FE45F306DC9C883;
	cvt.rni.s32.f64 	%r65, %fd83;
	cvt.rn.f64.s32 	%fd84, %r65;
	fma.rn.f64 	%fd85, %fd84, 0dBFF921FB54442D18, %fd6;
	fma.rn.f64 	%fd86, %fd84, 0dBC91A62633145C00, %fd85;
	fma.rn.f64 	%fd259, %fd84, 0dB97B839A252049C0, %fd86;
	setp.ltu.f64 	%p7, %fd7, 0d41E0000000000000;
	@%p7 bra 	$L__BB0_10;
	{ // callseq 1, 0
	.param .b64 param0;
	st.param.f64 	[param0], %fd6;
	.param .align 16 .b8 retval0[16];
	call.uni (retval0), 
	__internal_trig_reduction_slowpathd, 
	(
	param0
	);
	ld.param.f64 	%fd259, [retval0];
	ld.param.b32 	%r65, [retval0+8];
	} // callseq 1
$L__BB0_10:
	add.s32 	%r66, %r65, 1;
$L__BB0_11:
	sub.f64 	%fd89, %fd1, %fd12;
	div.rn.f64 	%fd90, %fd2, %fd89;
	shl.b32 	%r40, %r66, 6;
	cvt.u64.u32 	%rd11, %r40;
	and.b64  	%rd12, %rd11, 64;
	add.s64 	%rd14, %rd9, %rd12;
	mul.rn.f64 	%fd91, %fd259, %fd259;
	and.b32  	%r41, %r66, 1;
	setp.eq.b32 	%p8, %r41, 1;
	selp.f64 	%fd92, 0dBDA8FF8320FD8164, 0d3DE5DB65F9785EBA, %p8;
	ld.global.nc.v2.f64 	{%fd93, %fd94}, [%rd14];
	fma.rn.f64 	%fd95, %fd92, %fd91, %fd93;
	fma.rn.f64 	%fd96, %fd95, %fd91, %fd94;
	ld.global.nc.v2.f64 	{%fd97, %fd98}, [%rd14+16];
	fma.rn.f64 	%fd99, %fd96, %fd91, %fd97;
	fma.rn.f64 	%fd100, %fd99, %fd91, %fd98;
	ld.global.nc.v2.f64 	{%fd101, %fd102}, [%rd14+32];
	fma.rn.f64 	%fd103, %fd100, %fd91, %fd101;
	fma.rn.f64 	%fd104, %fd103, %fd91, %fd102;
	fma.rn.f64 	%fd105, %fd104, %fd259, %fd259;
	fma.rn.f64 	%fd106, %fd104, %fd91, 0d3FF0000000000000;
	selp.f64 	%fd107, %fd106, %fd105, %p8;
	and.b32  	%r42, %r66, 2;
	setp.eq.s32 	%p9, %r42, 0;
	mov.f64 	%fd108, 0d0000000000000000;
	sub.f64 	%fd109, %fd108, %fd107;
	selp.f64 	%fd110, %fd107, %fd109, %p9;
	add.f64 	%fd111, %fd110, %fd110;
	div.rn.f64 	%fd112, %fd111, %fd89;
	sub.f64 	%fd113, %fd255, %fd256;
	mul.f64 	%fd114, %fd255, %fd112;
	fma.rn.f64 	%fd18, %fd113, %fd90, %fd114;
	neg.f64 	%fd115, %fd255;
	sub.f64 	%fd116, %fd115, %fd256;
	mul.f64 	%fd117, %fd116, %fd90;
	sub.f64 	%fd19, %fd117, %fd114;
	fma.rn.f64 	%fd20, %fd18, 0d3F0A36E2EB1C432D, %fd256;
	fma.rn.f64 	%fd21, %fd19, 0d3F0A36E2EB1C432D, %fd255;
	add.f64 	%fd118, %fd254, 0d3F0A36E2EB1C432D;
	add.f64 	%fd22, %fd118, %fd118;
	abs.f64 	%fd23, %fd22;
	setp.neu.f64 	%p10, %fd23, 0d7FF0000000000000;
	@%p10 bra 	$L__BB0_13;
	mov.f64 	%fd124, 0d0000000000000000;
	mul.rn.f64 	%fd260, %fd22, %fd124;
	mov.b32 	%r67, 0;
	bra.uni 	$L__BB0_15;
$L__BB0_13:
	mul.f64 	%fd119, %fd22, 0d3FE45F306DC9C883;
	cvt.rni.s32.f64 	%r67, %fd119;
	cvt.rn.f64.s32 	%fd120, %r67;
	fma.rn.f64 	%fd121, %fd120, 0dBFF921FB54442D18, %fd22;
	fma.rn.f64 	%fd122, %fd120, 0dBC91A62633145C00, %fd121;
	fma.rn.f64 	%fd260, %fd120, 0dB97B839A252049C0, %fd122;
	setp.ltu.f64 	%p11, %fd23, 0d41E0000000000000;
	@%p11 bra 	$L__BB0_15;
	{ // callseq 2, 0
	.param .b64 param0;
	st.param.f64 	[param0], %fd22;
	.param .align 16 .b8 retval0[16];
	call.uni (retval0), 
	__internal_trig_reduction_slowpathd, 
	(
	param0
	);
	ld.param.f64 	%fd260, [retval0];
	ld.param.b32 	%r67, [retval0+8];
	} // callseq 2
$L__BB0_15:
	setp.neu.f64 	%p12, %fd23, 0d7FF0000000000000;
	shl.b32 	%r45, %r67, 6;
	cvt.u64.u32 	%rd15, %r45;
	and.b64  	%rd16, %rd15, 64;
	add.s64 	%rd18, %rd9, %rd16;
	mul.rn.f64 	%fd125, %fd260, %fd260;
	and.b32  	%r46, %r67, 1;
	setp.eq.b32 	%p13, %r46, 1;
	selp.f64 	%fd126, 0dBDA8FF8320FD8164, 0d3DE5DB65F9785EBA, %p13;
	ld.global.nc.v2.f64 	{%fd127, %fd128}, [%rd18];
	fma.rn.f64 	%fd129, %fd126, %fd125, %fd127;
	fma.rn.f64 	%fd130, %fd129, %fd125, %fd128;
	ld.global.nc.v2.f64 	{%fd131, %fd132}, [%rd18+16];
	fma.rn.f64 	%fd133, %fd130, %fd125, %fd131;
	fma.rn.f64 	%fd134, %fd133, %fd125, %fd132;
	ld.global.nc.v2.f64 	{%fd135, %fd136}, [%rd18+32];
	fma.rn.f64 	%fd137, %fd134, %fd125, %fd135;
	fma.rn.f64 	%fd138, %fd137, %fd125, %fd136;
	fma.rn.f64 	%fd139, %fd138, %fd260, %fd260;
	fma.rn.f64 	%fd140, %fd138, %fd125, 0d3FF0000000000000;
	selp.f64 	%fd141, %fd140, %fd139, %p13;
	and.b32  	%r47, %r67, 2;
	setp.eq.s32 	%p14, %r47, 0;
	mov.f64 	%fd142, 0d0000000000000000;
	sub.f64 	%fd143, %fd142, %fd141;
	selp.f64 	%fd28, %fd141, %fd143, %p14;
	@%p12 bra 	$L__BB0_17;
	mov.f64 	%fd149, 0d0000000000000000;
	mul.rn.f64 	%fd262, %fd22, %fd149;
	mov.b32 	%r69, 1;
	bra.uni 	$L__BB0_20;
$L__BB0_17:
	mul.f64 	%fd144, %fd22, 0d3FE45F306DC9C883;
	cvt.rni.s32.f64 	%r68, %fd144;
	cvt.rn.f64.s32 	%fd145, %r68;
	fma.rn.f64 	%fd146, %fd145, 0dBFF921FB54442D18, %fd22;
	fma.rn.f64 	%fd147, %fd145, 0dBC91A62633145C00, %fd146;
	fma.rn.f64 	%fd262, %fd145, 0dB97B839A252049C0, %fd147;
	setp.ltu.f64 	%p15, %fd23, 0d41E0000000000000;
	@%p15 bra 	$L__BB0_19;
	{ // callseq 3, 0
	.param .b64 param0;
	st.param.f64 	[param0], %fd22;
	.param .align 16 .b8 retval0[16];
	call.uni (retval0), 
	__internal_trig_reduction_slowpathd, 
	(
	param0
	);
	ld.param.f64 	%fd262, [retval0];
	ld.param.b32 	%r68, [retval0+8];
	} // callseq 3
$L__BB0_19:
	add.s32 	%r69, %r68, 1;
$L__BB0_20:
	sub.f64 	%fd150, %fd1, %fd28;
	div.rn.f64 	%fd151, %fd2, %fd150;
	shl.b32 	%r50, %r69, 6;
	cvt.u64.u32 	%rd19, %r50;
	and.b64  	%rd20, %rd19, 64;
	add.s64 	%rd22, %rd9, %rd20;
	mul.rn.f64 	%fd152, %fd262, %fd262;
	and.b32  	%r51, %r69, 1;
	setp.eq.b32 	%p16, %r51, 1;
	selp.f64 	%fd153, 0dBDA8FF8320FD8164, 0d3DE5DB65F9785EBA, %p16;
	ld.global.nc.v2.f64 	{%fd154, %fd155}, [%rd22];
	fma.rn.f64 	%fd156, %fd153, %fd152, %fd154;
	fma.rn.f64 	%fd157, %fd156, %fd152, %fd155;
	ld.global.nc.v2.f64 	{%fd158, %fd159}, [%rd22+16];
	fma.rn.f64 	%fd160, %fd157, %fd152, %fd158;
	fma.rn.f64 	%fd161, %fd160, %fd152, %fd159;
	ld.global.nc.v2.f64 	{%fd162, %fd163}, [%rd22+32];
	fma.rn.f64 	%fd164, %fd161, %fd152, %fd162;
	fma.rn.f64 	%fd165, %fd164, %fd152, %fd163;
	fma.rn.f64 	%fd166, %fd165, %fd262, %fd262;
	fma.rn.f64 	%fd167, %fd165, %fd152, 0d3FF0000000000000;
	selp.f64 	%fd168, %fd167, %fd166, %p16;
	and.b32  	%r52, %r69, 2;
	setp.eq.s32 	%p17, %r52, 0;
	mov.f64 	%fd169, 0d0000000000000000;
	sub.f64 	%fd170, %fd169, %fd168;
	selp.f64 	%fd171, %fd168, %fd170, %p17;
	add.f64 	%fd172, %fd171, %fd171;
	div.rn.f64 	%fd173, %fd172, %fd150;
	sub.f64 	%fd174, %fd21, %fd20;
	mul.f64 	%fd175, %fd21, %fd173;
	fma.rn.f64 	%fd34, %fd174, %fd151, %fd175;
	neg.f64 	%fd176, %fd21;
	sub.f64 	%fd177, %fd176, %fd20;
	mul.f64 	%fd178, %fd177, %fd151;
	sub.f64 	%fd35, %fd178, %fd175;
	fma.rn.f64 	%fd179, %fd34, 0d3F0A36E2EB1C432D, %fd256;
	fma.rn.f64 	%fd180, %fd35, 0d3F0A36E2EB1C432D, %fd255;
	sub.f64 	%fd181, %fd180, %fd179;
	mul.f64 	%fd182, %fd173, %fd180;
	fma.rn.f64 	%fd36, %fd151, %fd181, %fd182;
	neg.f64 	%fd183, %fd180;
	sub.f64 	%fd184, %fd183, %fd179;
	mul.f64 	%fd185, %fd151, %fd184;
	sub.f64 	%fd37, %fd185, %fd182;
	fma.rn.f64 	%fd38, %fd36, 0d3F1A36E2EB1C432D, %fd256;
	fma.rn.f64 	%fd39, %fd37, 0d3F1A36E2EB1C432D, %fd255;
	add.f64 	%fd254, %fd254, 0d3F1A36E2EB1C432D;
	add.f64 	%fd41, %fd254, %fd254;
	abs.f64 	%fd42, %fd41;
	setp.neu.f64 	%p18, %fd42, 0d7FF0000000000000;
	@%p18 bra 	$L__BB0_22;
	mov.f64 	%fd191, 0d0000000000000000;
	mul.rn.f64 	%fd263, %fd41, %fd191;
	mov.b32 	%r70, 0;
	bra.uni 	$L__BB0_24;
$L__BB0_22:
	mul.f64 	%fd186, %fd41, 0d3FE45F306DC9C883;
	cvt.rni.s32.f64 	%r70, %fd186;
	cvt.rn.f64.s32 	%fd187, %r70;
	fma.rn.f64 	%fd188, %fd187, 0dBFF921FB54442D18, %fd41;
	fma.rn.f64 	%fd189, %fd187, 0dBC91A62633145C00, %fd188;
	fma.rn.f64 	%fd263, %fd187, 0dB97B839A252049C0, %fd189;
	setp.ltu.f64 	%p19, %fd42, 0d41E0000000000000;
	@%p19 bra 	$L__BB0_24;
	{ // callseq 4, 0
	.param .b64 param0;
	st.param.f64 	[param0], %fd41;
	.param .align 16 .b8 retval0[16];
	call.uni (retval0), 
	__internal_trig_reduction_slowpathd, 
	(
	param0
	);
	ld.param.f64 	%fd263, [retval0];
	ld.param.b32 	%r70, [retval0+8];
	} // callseq 4
$L__BB0_24:
	shl.b32 	%r55, %r70, 6;
	cvt.u64.u32 	%rd23, %r55;
	and.b64  	%rd24, %rd23, 64;
	add.s64 	%rd26, %rd9, %rd24;
	mul.rn.f64 	%fd192, %fd263, %fd263;
	and.b32  	%r56, %r70, 1;
	setp.eq.b32 	%p21, %r56, 1;
	selp.f64 	%fd193, 0dBDA8FF8320FD8164, 0d3DE5DB65F9785EBA, %p21;
	ld.global.nc.v2.f64 	{%fd194, %fd195}, [%rd26];
	fma.rn.f64 	%fd196, %fd193, %fd192, %fd194;
	fma.rn.f64 	%fd197, %fd196, %fd192, %fd195;
	ld.global.nc.v2.f64 	{%fd198, %fd199}, [%rd26+16];
	fma.rn.f64 	%fd200, %fd197, %fd192, %fd198;
	fma.rn.f64 	%fd201, %fd200, %fd192, %fd199;
	ld.global.nc.v2.f64 	{%fd202, %fd203}, [%rd26+32];
	fma.rn.f64 	%fd204, %fd201, %fd192, %fd202;
	fma.rn.f64 	%fd205, %fd204, %fd192, %fd203;
	fma.rn.f64 	%fd206, %fd205, %fd263, %fd263;
	fma.rn.f64 	%fd207, %fd205, %fd192, 0d3FF0000000000000;
	selp.f64 	%fd208, %fd207, %fd206, %p21;
	and.b32  	%r57, %r70, 2;
	setp.eq.s32 	%p22, %r57, 0;
	mov.f64 	%fd209, 0d0000000000000000;
	sub.f64 	%fd210, %fd209, %fd208;
	selp.f64 	%fd47, %fd208, %fd210, %p22;
	@%p18 bra 	$L__BB0_26;
	mov.f64 	%fd216, 0d0000000000000000;
	mul.rn.f64 	%fd265, %fd41, %fd216;
	mov.b32 	%r72, 1;
	bra.uni 	$L__BB0_29;
$L__BB0_26:
	mul.f64 	%fd211, %fd41, 0d3FE45F306DC9C883;
	cvt.rni.s32.f64 	%r71, %fd211;
	cvt.rn.f64.s32 	%fd212, %r71;
	fma.rn.f64 	%fd213, %fd212, 0dBFF921FB54442D18, %fd41;
	fma.rn.f64 	%fd214, %fd212, 0dBC91A62633145C00, %fd213;
	fma.rn.f64 	%fd265, %fd212, 0dB97B839A252049C0, %fd214;
	setp.ltu.f64 	%p23, %fd42, 0d41E0000000000000;
	@%p23 bra 	$L__BB0_28;
	{ // callseq 5, 0
	.param .b64 param0;
	st.param.f64 	[param0], %fd41;
	.param .align 16 .b8 retval0[16];
	call.uni (retval0), 
	__internal_trig_reduction_slowpathd, 
	(
	param0
	);
	ld.param.f64 	%fd265, [retval0];
	ld.param.b32 	%r71, [retval0+8];
	} // callseq 5
$L__BB0_28:
	add.s32 	%r72, %r71, 1;
$L__BB0_29:
	sub.f64 	%fd217, %fd1, %fd47;
	div.rn.f64 	%fd218, %fd2, %fd217;
	shl.b32 	%r60, %r72, 6;
	cvt.u64.u32 	%rd27, %r60;
	and.b64  	%rd28, %rd27, 64;
	add.s64 	%rd30, %rd9, %rd28;
	mul.rn.f64 	%fd219, %fd265, %fd265;
	and.b32  	%r61, %r72, 1;
	setp.eq.b32 	%p24, %r61, 1;
	selp.f64 	%fd220, 0dBDA8FF8320FD8164, 0d3DE5DB65F9785EBA, %p24;
	ld.global.nc.v2.f64 	{%fd221, %fd222}, [%rd30];
	fma.rn.f64 	%fd223, %fd220, %fd219, %fd221;
	fma.rn.f64 	%fd224, %fd223, %fd219, %fd222;
	ld.global.nc.v2.f64 	{%fd225, %fd226}, [%rd30+16];
	fma.rn.f64 	%fd227, %fd224, %fd219, %fd225;
	fma.rn.f64 	%fd228, %fd227, %fd219, %fd226;
	ld.global.nc.v2.f64 	{%fd229, %fd230}, [%rd30+32];
	fma.rn.f64 	%fd231, %fd228, %fd219, %fd229;
	fma.rn.f64 	%fd232, %fd231, %fd219, %fd230;
	fma.rn.f64 	%fd233, %fd232, %fd265, %fd265;
	fma.rn.f64 	%fd234, %fd232, %fd219, 0d3FF0000000000000;
	selp.f64 	%fd235, %fd234, %fd233, %p24;
	and.b32  	%r62, %r72, 2;
	setp.eq.s32 	%p25, %r62, 0;
	mov.f64 	%fd236, 0d0000000000000000;
	sub.f64 	%fd237, %fd236, %fd235;
	selp.f64 	%fd238, %fd235, %fd237, %p25;
	add.f64 	%fd239, %fd238, %fd238;
	div.rn.f64 	%fd240, %fd239, %fd217;
	sub.f64 	%fd241, %fd39, %fd38;
	mul.f64 	%fd242, %fd39, %fd240;
	fma.rn.f64 	%fd243, %fd241, %fd218, %fd242;
	neg.f64 	%fd244, %fd39;
	sub.f64 	%fd245, %fd244, %fd38;
	mul.f64 	%fd246, %fd245, %fd218;
	sub.f64 	%fd247, %fd246, %fd242;
	fma.rn.f64 	%fd248, %fd34, 0d4000000000000000, %fd18;
	fma.rn.f64 	%fd249, %fd36, 0d4000000000000000, %fd248;
	add.f64 	%fd250, %fd249, %fd243;
	fma.rn.f64 	%fd256, %fd250, 0d3EF179EC9CBD821E, %fd256;
	fma.rn.f64 	%fd251, %fd35, 0d4000000000000000, %fd19;
	fma.rn.f64 	%fd252, %fd37, 0d4000000000000000, %fd251;
	add.f64 	%fd253, %fd252, %fd247;
	fma.rn.f64 	%fd255, %fd253, 0d3EF179EC9CBD821E, %fd255;
	add.s32 	%r63, %r63, 1;
	setp.ne.s32 	%p26, %r63, 314159;
	@%p26 bra 	$L__BB0_2;
	ld.param.u64 	%rd37, [_Z11solve_all_kPKdPdS1_i_param_2];
	ld.param.u64 	%rd36, [_Z11solve_all_kPKdPdS1_i_param_1];
	cvta.to.global.u64 	%rd31, %rd36;
	mul.wide.s32 	%rd32, %r1, 8;
	add.s64 	%rd33, %rd31, %rd32;
	st.global.f64 	[%rd33], %fd256;
	cvta.to.global.u64 	%rd34, %rd37;
	add.s64 	%rd35, %rd34, %rd32;
	st.global.f64 	[%rd35], %fd255;
$L__BB0_31:
	ret;

}
	// .globl	_ZN3cub18CUB_300001_SM_10006detail11EmptyKernelIvEEvv
.visible .entry _ZN3cub18CUB_300001_SM_10006detail11EmptyKernelIvEEvv()
{


	ret;

}
	// .globl	_ZN3cub18CUB_300001_SM_10006detail8for_each13static_kernelINS2_12policy_hub_t12policy_500_tEmN6thrust24THRUST_300001_SM_1000_NS8cuda_cub20__uninitialized_fill7functorINS7_10device_ptrIdEEdEEEEvT0_T1_
.visible .entry _ZN3cub18CUB_300001_SM_10006detail8for_each13static_kernelINS2_12policy_hub_t12policy_500_tEmN6thrust24THRUST_300001_SM_1000_NS8cuda_cub20__uninitialized_fill7functorINS7_10device_ptrIdEEdEEEEvT0_T1_(
	.param .u64 _ZN3cub18CUB_300001_SM_10006detail8for_each13static_kernelINS2_12policy_hub_t12policy_500_tEmN6thrust24THRUST_300001_SM_1000_NS8cuda_cub20__uninitialized_fill7functorINS7_10device_ptrIdEEdEEEEvT0_T1__param_0,
	.param .align 8 .b8 _ZN3cub18CUB_300001_SM_10006detail8for_each13static_kernelINS2_12policy_hub_t12policy_500_tEmN6thrust24THRUST_300001_SM_1000_NS8cuda_cub20__uninitialized_fill7functorINS7_10device_ptrIdEEdEEEEvT0_T1__param_1[16]
)
.maxntid 256
{
	.reg .pred 	%p<4>;
	.reg .b32 	%r<5>;
	.reg .b64 	%rd<16>;
	.reg .b64 	%fd<3>;

	ld.param.f64 	%fd2, [_ZN3cub18CUB_300001_SM_10006detail8for_each13static_kernelINS2_12policy_hub_t12policy_500_tEmN6thrust24THRUST_300001_SM_1000_NS8cuda_cub20__uninitialized_fill7functorINS7_10device_ptrIdEEdEEEEvT0_T1__param_1+8];
	ld.param.u64 	%rd4, [_ZN3cub18CUB_300001_SM_10006detail8for_each13static_kernelINS2_12policy_hub_t12policy_500_tEmN6thrust24THRUST_300001_SM_1000_NS8cuda_cub20__uninitialized_fill7functorINS7_10device_ptrIdEEdEEEEvT0_T1__param_1];
	ld.param.u64 	%rd5, [_ZN3cub18CUB_300001_SM_10006detail8for_each13static_kernelINS2_12policy_hub_t12policy_500_tEmN6thrust24THRUST_300001_SM_1000_NS8cuda_cub20__uninitialized_fill7functorINS7_10device_ptrIdEEdEEEEvT0_T1__param_0];
	mov.u32 	%r2, %ctaid.x;
	mul.wide.u32 	%rd1, %r2, 512;
	sub.s64 	%rd2, %rd5, %rd1;
	setp.lt.u64 	%p1, %rd2, 512;
	@%p1 bra 	$L__BB2_2;
	mov.u32 	%r4, %tid.x;
	cvta.to.global.u64 	%rd11, %rd4;
	cvt.u64.u32 	%rd12, %r4;
	add.s64 	%rd13, %rd1, %rd12;
	shl.b64 	%rd14, %rd13, 3;
	add.s64 	%rd15, %rd11, %rd14;
	st.global.f64 	[%rd15], %fd2;
	st.global.f64 	[%rd15+2048], %fd2;
	bra.uni 	$L__BB2_6;
$L__BB2_2:
	cvta.to.global.u64 	%rd6, %rd4;
	mov.u32 	%r1, %tid.x;
	cvt.u64.u32 	%rd7, %r1;
	setp.le.u64 	%p2, %rd2, %rd7;
	add.s64 	%rd8, %rd1, %rd7;
	shl.b64 	%rd9, %rd8, 3;
	add.s64 	%rd3, %rd6, %rd9;
	@%p2 bra 	$L__BB2_4;
	st.global.f64 	[%rd3], %fd2;
$L__BB2_4:
	add.s32 	%r3, %r1, 256;
	cvt.u64.u32 	%rd10, %r3;
	setp.le.u64 	%p3, %rd2, %rd10;
	@%p3 bra 	$L__BB2_6;
	st.global.f64 	[%rd3+2048], %fd2;
$L__BB2_6:
	ret;

}
.func  (.param .align 16 .b8 func_retval0[16]) __internal_trig_reduction_slowpathd(
	.param .b64 __internal_trig_reduction_slowpathd_param_0
)
{
	.local .align 8 .b8 	__local_depot3[40];
	.reg .b64 	%SP;
	.reg .b64 	%SPL;
	.reg .pred 	%p<10>;
	.reg .b32 	%r<47>;
	.reg .b64 	%rd<74>;
	.reg .b64 	%fd<5>;

	mov.u64 	%SPL, __local_depot3;
	ld.param.f64 	%fd4, [__internal_trig_reduction_slowpathd_param_0];
	add.u64 	%rd1, %SPL, 0;
	{
	.reg .b32 %temp; 
	mov.b64 	{%temp, %r1}, %fd4;
	}
	shr.u32 	%r2, %r1, 20;
	and.b32  	%r3, %r2, 2047;
	setp.eq.s32 	%p1, %r3, 2047;
	mov.b32 	%r46, 0;
	@%p1 bra 	$L__BB3_9;
	add.s32 	%r20, %r3, -1024;
	mov.b64 	%rd20, %fd4;
	shl.b64 	%rd2, %rd20, 11;
	shr.u32 	%r4, %r20, 6;
	sub.s32 	%r45, 15, %r4;
	sub.s32 	%r21, 19, %r4;
	setp.lt.u32 	%p2, %r20, 128;
	selp.b32 	%r6, 18, %r21, %p2;
	setp.ge.s32 	%p3, %r45, %r6;
	mov.b64 	%rd70, 0;
	@%p3 bra 	$L__BB3_4;
	add.s32 	%r23, %r6, %r4;
	neg.s32 	%r43, %r23;
	or.b64  	%rd3, %rd2, -9223372036854775808;
	mov.b64 	%rd70, 0;
	mov.b32 	%r42, 0;
	mov.u64 	%rd25, __cudart_i2opi_d;
	mov.u32 	%r44, %r45;
$L__BB3_3:
	.pragma "nounroll";
	mul.wide.s32 	%rd22, %r42, 8;
	add.s64 	%rd23, %rd1, %rd22;
	mul.wide.s32 	%rd24, %r44, 8;
	add.s64 	%rd26, %rd25, %rd24;
	ld.global.nc.u64 	%rd27, [%rd26];
	{
	.reg .u32 %r0, %r1, %r2, %r3, %alo, %ahi, %blo, %bhi, %clo, %chi;
	mov.b64 	{%alo,%ahi}, %rd27;
	mov.b64 	{%blo,%bhi}, %rd3;
	mov.b64 	{%clo,%chi}, %rd70;
	mad.lo.cc.u32 	%r0, %alo, %blo, %clo;
	madc.hi.cc.u32 	%r1, %alo, %blo, %chi;
	madc.hi.u32 	%r2, %alo, %bhi, 0;
	mad.lo.cc.u32 	%r1, %alo, %bhi, %r1;
	madc.hi.cc.u32 	%r2, %ahi, %blo, %r2;
	madc.hi.u32 	%r3, %ahi, %bhi, 0;
	mad.lo.cc.u32 	%r1, %ahi, %blo, %r1;
	madc.lo.cc.u32 	%r2, %ahi, %bhi, %r2;
	addc.u32 	%r3, %r3, 0;
	mov.b64 	%rd28, {%r0,%r1};
	mov.b64 	%rd70, {%r2,%r3};
	}
	st.local.u64 	[%rd23], %rd28;
	add.s32 	%r44, %r44, 1;
	add.s32 	%r43, %r43, 1;
	add.s32 	%r42, %r42, 1;
	setp.ne.s32 	%p4, %r43, -15;
	mov.u32 	%r45, %r6;
	@%p4 bra 	$L__BB3_3;
$L__BB3_4:
	cvt.s64.s32 	%rd29, %r45;
	cvt.u64.u32 	%rd30, %r4;
	add.s64 	%rd31, %rd30, %rd29;
	shl.b64 	%rd32, %rd31, 3;
	add.s64 	%rd33, %rd1, %rd32;
	st.local.u64 	[%rd33+-120], %rd70;
	and.b32  	%r15, %r2, 63;
	ld.local.u64 	%rd72, [%rd1+16];
	ld.local.u64 	%rd71, [%rd1+24];
	setp.eq.s32 	%p5, %r15, 0;
	@%p5 bra 	$L__BB3_6;
	shl.b64 	%rd34, %rd71, %r15;
	shr.u64 	%rd35, %rd72, 1;
	xor.b32  	%r24, %r15, 63;
	shr.u64 	%rd36, %rd35, %r24;
	or.b64  	%rd71, %rd34, %rd36;
	ld.local.u64 	%rd37, [%rd1+8];
	shl.b64 	%rd38, %rd72, %r15;
	shr.u64 	%rd39, %rd37, 1;
	shr.u64 	%rd40, %rd39, %r24;
	or.b64  	%rd72, %rd38, %rd40;
$L__BB3_6:
	and.b32  	%r25, %r1, -2147483648;
	shr.u64 	%rd41, %rd71, 62;
	cvt.u32.u64 	%r26, %rd41;
	mov.b64 	{%r27, %r28}, %rd71;
	mov.b64 	{%r29, %r30}, %rd72;
	shf.l.wrap.b32 	%r31, %r30, %r27, 2;
	shf.l.wrap.b32 	%r32, %r27, %r28, 2;
	mov.b64 	%rd42, {%r31, %r32};
	shl.b64 	%rd43, %rd72, 2;
	shr.u64 	%rd44, %rd42, 63;
	cvt.u32.u64 	%r33, %rd44;
	add.s32 	%r34, %r33, %r26;
	setp.eq.s32 	%p6, %r25, 0;
	neg.s32 	%r35, %r34;
	selp.b32 	%r46, %r34, %r35, %p6;
	setp.gt.s64 	%p7, %rd42, -1;
	mov.b64 	%rd45, 0;
	{
	.reg .u32 %r0, %r1, %r2, %r3, %a0, %a1, %a2, %a3, %b0, %b1, %b2, %b3;
	mov.b64 	{%a0,%a1}, %rd45;
	mov.b64 	{%a2,%a3}, %rd45;
	mov.b64 	{%b0,%b1}, %rd43;
	mov.b64 	{%b2,%b3}, %rd42;
	sub.cc.u32 	%r0, %a0, %b0;
	subc.cc.u32 	%r1, %a1, %b1;
	subc.cc.u32 	%r2, %a2, %b2;
	subc.u32 	%r3, %a3, %b3;
	mov.b64 	%rd46, {%r0,%r1};
	mov.b64 	%rd47, {%r2,%r3};
	}
	xor.b32  	%r36, %r25, -2147483648;
	selp.b64 	%rd73, %rd42, %rd47, %p7;
	selp.b64 	%rd14, %rd43, %rd46, %p7;
	selp.b32 	%r17, %r25, %r36, %p7;
	clz.b64 	%r37, %rd73;
	cvt.u64.u32 	%rd15, %r37;
	setp.eq.s32 	%p8, %r37, 0;
	@%p8 bra 	$L__BB3_8;
	cvt.u32.u64 	%r38, %rd15;
	and.b32  	%r39, %r38, 63;
	shl.b64 	%rd48, %rd73, %r39;
	shr.u64 	%rd49, %rd14, 1;
	not.b32 	%r40, %r38;
	and.b32  	%r41, %r40, 63;
	shr.u64 	%rd50, %rd49, %r41;
	or.b64  	%rd73, %rd48, %rd50;
$L__BB3_8:
	mov.b64 	%rd51, -3958705157555305931;
	{
	.reg .u32 %r0, %r1, %r2, %r3, %alo, %ahi, %blo, %bhi;
	mov.b64 	{%alo,%ahi}, %rd73;
	mov.b64 	{%blo,%bhi}, %rd51;
	mul.lo.u32 	%r0, %alo, %blo;
	mul.hi.u32 	%r1, %alo, %blo;
	mad.lo.cc.u32 	%r1, %alo, %bhi, %r1;
	madc.hi.u32 	%r2, %alo, %bhi, 0;
	mad.lo.cc.u32 	%r1, %ahi, %blo, %r1;
	madc.hi.cc.u32 	%r2, %ahi, %blo, %r2;
	madc.hi.u32 	%r3, %ahi, %bhi, 0;
	mad.lo.cc.u32 	%r2, %ahi, %bhi, %r2;
	addc.u32 	%r3, %r3, 0;
	mov.b64 	%rd52, {%r0,%r1};
	mov.b64 	%rd53, {%r2,%r3};
	}
	setp.gt.s64 	%p9, %rd53, 0;
	{
	.reg .u32 %r0, %r1, %r2, %r3, %a0, %a1, %a2, %a3, %b0, %b1, %b2, %b3;
	mov.b64 	{%a0,%a1}, %rd52;
	mov.b64 	{%a2,%a3}, %rd53;
	mov.b64 	{%b0,%b1}, %rd52;
	mov.b64 	{%b2,%b3}, %rd53;
	add.cc.u32 	%r0, %a0, %b0;
	addc.cc.u32 	%r1, %a1, %b1;
	addc.cc.u32 	%r2, %a2, %b2;
	addc.u32 	%r3, %a3, %b3;
	mov.b64 	%rd54, {%r0,%r1};
	mov.b64 	%rd55, {%r2,%r3};
	}
	selp.b64 	%rd56, %rd55, %rd53, %p9;
	selp.s64 	%rd57, -1, 0, %p9;
	sub.s64 	%rd58, %rd57, %rd15;
	cvt.u64.u32 	%rd59, %r17;
	shl.b64 	%rd60, %rd59, 32;
	add.s64 	%rd61, %rd56, 1;
	shr.u64 	%rd62, %rd61, 10;
	add.s64 	%rd63, %rd62, 1;
	shr.u64 	%rd64, %rd63, 1;
	shl.b64 	%rd65, %rd58, 52;
	add.s64 	%rd66, %rd65, %rd64;
	add.s64 	%rd67, %rd66, 4602678819172646912;
	or.b64  	%rd68, %rd67, %rd60;
	mov.b64 	%fd4, %rd68;
$L__BB3_9:
	st.param.f64 	[func_retval0], %fd4;
	st.param.b32 	[func_retval0+8], %r46;
	ret;

}


// ===== COMPILED SASS (sm_100) =====

	.target	sm_100

	.elftype	@"ET_EXEC"


//--------------------- .note.nv.tkinfo           --------------------------
	.section	.note.nv.tkinfo,"",@"SHT_NOTE"
	.sectionflags	@"SHF_NOTE_NV_TKINFO"
	.tkinfo
        /*0018*/ 	.word	0x00000002
        /*0030*/ 	.string	""
        /*0030*/ 	.string	"ptxas"
        /*0030*/ 	.string	"Cuda compilation tools, release 13.0, V13.0.88"
        /*0030*/ 	.string	"Build cuda_13.0.r13.0/compiler.36424714_0"
        /*0030*/ 	.string	"-arch sm_100 -m 64 "



//--------------------- .note.nv.cuinfo           --------------------------
	.section	.note.nv.cuinfo,"",@"SHT_NOTE"
	.sectionflags	@"SHF_NOTE_NV_CUINFO"
        /*0018*/ 	.short	0x0002
        /*001a*/ 	.short	0x0064
        /*001c*/ 	.short	0x0082
	.zero		2


//--------------------- .nv.info                  --------------------------
	.section	.nv.info,"",@"SHT_CUDA_INFO"
	.align	4


	//----- nvinfo : EIATTR_REGCOUNT
	.align		4
        /*0000*/ 	.byte	0x04, 0x2f
        /*0002*/ 	.short	(.L_47 - .L_46)
	.align		4
.L_46:
        /*0004*/ 	.word	index@(_Z11solve_all_kPKdPdS1_i)
        /*0008*/ 	.word	0x0000003a


	//----- nvinfo : EIATTR_FRAME_SIZE
	.align		4
.L_47:
        /*000c*/ 	.byte	0x04, 0x11
        /*000e*/ 	.short	(.L_49 - .L_48)
	.align		4
.L_48:
        /*0010*/ 	.word	index@($_Z11solve_all_kPKdPdS1_i$__internal_trig_reduction_slowpathd)
        /*0014*/ 	.word	0x00000028


	//----- nvinfo : EIATTR_FRAME_SIZE
	.align		4
.L_49:
        /*0018*/ 	.byte	0x04, 0x11
        /*001a*/ 	.short	(.L_51 - .L_50)
	.align		4
.L_50:
        /*001c*/ 	.word	index@($__internal_0_$__cuda_sm20_div_rn_f64_full)
        /*0020*/ 	.word	0x00000028


	//----- nvinfo : EIATTR_FRAME_SIZE
	.align		4
.L_51:
        /*0024*/ 	.byte	0x04, 0x11
        /*0026*/ 	.short	(.L_53 - .L_52)
	.align		4
.L_52:
        /*0028*/ 	.word	index@(_Z11solve_all_kPKdPdS1_i)
        /*002c*/ 	.word	0x00000028


	//----- nvinfo : EIATTR_REGCOUNT
	.align		4
.L_53:
        /*0030*/ 	.byte	0x04, 0x2f
        /*0032*/ 	.short	(.L_55 - .L_54)
	.align		4
.L_54:
        /*0034*/ 	.word	index@(_ZN3cub18CUB_300001_SM_10006detail11EmptyKernelIvEEvv)
        /*0038*/ 	.word	0x00000004


	//----- nvinfo : EIATTR_FRAME_SIZE
	.align		4
.L_55:
        /*003c*/ 	.byte	0x04, 0x11
        /*003e*/ 	.short	(.L_57 - .L_56)
	.align		4
.L_56:
        /*0040*/ 	.word	index@(_ZN3cub18CUB_300001_SM_10006detail11EmptyKernelIvEEvv)
        /*0044*/ 	.word	0x00000000


	//----- nvinfo : EIATTR_REGCOUNT
	.align		4
.L_57:
        /*0048*/ 	.byte	0x04, 0x2f
        /*004a*/ 	.short	(.L_59 - .L_58)
	.align		4
.L_58:
        /*004c*/ 	.word	index@(_ZN3cub18CUB_300001_SM_10006detail8for_each13static_kernelINS2_12policy_hub_t12policy_500_tEmN6thrust24THRUST_300001_SM_1000_NS8cuda_cub20__uninitialized_fill7functorINS7_10device_ptrIdEEdEEEEvT0_T1_)
        /*0050*/ 	.word	0x00000009


	//----- nvinfo : EIATTR_FRAME_SIZE
	.align		4
.L_59:
        /*0054*/ 	.byte	0x04, 0x11
        /*0056*/ 	.short	(.L_61 - .L_60)
	.align		4
.L_60:
        /*0058*/ 	.word	index@(_ZN3cub18CUB_300001_SM_10006detail8for_each13static_kernelINS2_12policy_hub_t12policy_500_tEmN6thrust24THRUST_300001_SM_1000_NS8cuda_cub20__uninitialized_fill7functorINS7_10device_ptrIdEEdEEEEvT0_T1_)
        /*005c*/ 	.word	0x00000000


	//----- nvinfo : EIATTR_MIN_STACK_SIZE
	.align		4
.L_61:
        /*0060*/ 	.byte	0x04, 0x12
        /*0062*/ 	.short	(.L_63 - .L_62)
	.align		4
.L_62:
        /*0064*/ 	.word	index@(_ZN3cub18CUB_300001_SM_10006detail8for_each13static_kernelINS2_12policy_hub_t12policy_500_tEmN6thrust24THRUST_300001_SM_1000_NS8cuda_cub20__uninitialized_fill7functorINS7_10device_ptrIdEEdEEEEvT0_T1_)
        /*0068*/ 	.word	0x00000000


	//----- nvinfo : EIATTR_MIN_STACK_SIZE
	.align		4
.L_63:
        /*006c*/ 	.byte	0x04, 0x12
        /*006e*/ 	.short	(.L_65 - .L_64)
	.align		4
.L_64:
        /*0070*/ 	.word	index@(_ZN3cub18CUB_300001_SM_10006detail11EmptyKernelIvEEvv)
        /*0074*/ 	.word	0x00000000


	//----- nvinfo : EIATTR_MIN_STACK_SIZE
	.align		4
.L_65:
        /*0078*/ 	.byte	0x04, 0x12
        /*007a*/ 	.short	(.L_67 - .L_66)
	.align		4
.L_66:
        /*007c*/ 	.word	index@(_Z11solve_all_kPKdPdS1_i)
        /*0080*/ 	.word	0x00000028
.L_67:


//--------------------- .nv.compat                --------------------------
	.section	.nv.compat,"",@"SHT_CUDA_COMPAT_INFO"
	.align	4
        /*0000*/ 	.byte	0x02, 0x09, 0x00, 0x00, 0x02, 0x02, 0x01, 0x00, 0x02, 0x05, 0x05, 0x00, 0x03, 0x07, 0x01, 0x01
        /*0010*/ 	.byte	0x02, 0x03, 0x00, 0x00, 0x02, 0x06, 0x01, 0x00, 0x04, 0x0b, 0x08, 0x00, 0x01, 0x00, 0x00, 0x00
        /*0020*/ 	.byte	0x00, 0x00, 0x00, 0x00


//--------------------- .nv.info._ZN3cub18CUB_300001_SM_10006detail8for_each13static_kernelINS2_12policy_hub_t12policy_500_tEmN6thrust24THRUST_300001_SM_1000_NS8cuda_cub20__uninitialized_fill7functorINS7_10device_ptrIdEEdEEEEvT0_T1_ --------------------------
	.section	.nv.info._ZN3cub18CUB_300001_SM_10006detail8for_each13static_kernelINS2_12policy_hub_t12policy_500_tEmN6thrust24THRUST_300001_SM_1000_NS8cuda_cub20__uninitialized_fill7functorINS7_10device_ptrIdEEdEEEEvT0_T1_,"",@"SHT_CUDA_INFO"
	.sectionflags	@""
	.align	4


	//----- nvinfo : EIATTR_CUDA_API_VERSION
	.align		4
        /*0000*/ 	.byte	0x04, 0x37
        /*0002*/ 	.short	(.L_69 - .L_68)
.L_68:
        /*0004*/ 	.word	0x00000082


	//----- nvinfo : EIATTR_KPARAM_INFO
	.align		4
.L_69:
        /*0008*/ 	.byte	0x04, 0x17
        /*000a*/ 	.short	(.L_71 - .L_70)
.L_70:
        /*000c*/ 	.word	0x00000000
        /*0010*/ 	.short	0x0001
        /*0012*/ 	.short	0x0008
        /*0014*/ 	.byte	0x00, 0xf0, 0x41, 0x00


	//----- nvinfo : EIATTR_KPARAM_INFO
	.align		4
.L_71:
        /*0018*/ 	.byte	0x04, 0x17
        /*001a*/ 	.short	(.L_73 - .L_72)
.L_72:
        /*001c*/ 	.word	0x00000000
        /*0020*/ 	.short	0x0000
        /*0022*/ 	.short	0x0000
        /*0024*/ 	.byte	0x00, 0xf0, 0x21, 0x00


	//----- nvinfo : EIATTR_SPARSE_MMA_MASK
	.align		4
.L_73:
        /*0028*/ 	.byte	0x03, 0x50
        /*002a*/ 	.short	0x0000


	//----- nvinfo : EIATTR_MAXREG_COUNT
	.align		4
        /*002c*/ 	.byte	0x03, 0x1b
        /*002e*/ 	.short	0x00ff


	//----- nvinfo : EIATTR_MERCURY_ISA_VERSION
	.align		4
        /*0030*/ 	.byte	0x03, 0x5f
        /*0032*/ 	.short	0x0101


	//----- nvinfo : EIATTR_VRC_CTA_INIT_COUNT
	.align		4
        /*0034*/ 	.byte	0x02, 0x4a
	.zero		1
	.zero		1


	//----- nvinfo : EIATTR_EXIT_INSTR_OFFSETS
	.align		4
        /*0038*/ 	.byte	0x04, 0x1c
        /*003a*/ 	.short	(.L_75 - .L_74)


	//   ....[0]....
.L_74:
        /*003c*/ 	.word	0x00000130


	//   ....[1]....
        /*0040*/ 	.word	0x00000230


	//   ....[2]....
        /*0044*/ 	.word	0x00000260


	//----- nvinfo : EIATTR_MAX_THREADS
	.align		4
.L_75:
        /*0048*/ 	.byte	0x04, 0x05
        /*004a*/ 	.short	(.L_77 - .L_76)
.L_76:
        /*004c*/ 	.word	0x00000100
        /*0050*/ 	.word	0x00000001
        /*0054*/ 	.word	0x00000001


	//----- nvinfo : EIATTR_CBANK_PARAM_SIZE
	.align		4
.L_77:
        /*0058*/ 	.byte	0x03, 0x19
        /*005a*/ 	.short	0x0018


	//----- nvinfo : EIATTR_PARAM_CBANK
	.align		4
        /*005c*/ 	.byte	0x04, 0x0a
        /*005e*/ 	.short	(.L_79 - .L_78)
	.align		4
.L_78:
        /*0060*/ 	.word	index@(.nv.constant0._ZN3cub18CUB_300001_SM_10006detail8for_each13static_kernelINS2_12policy_hub_t12policy_500_tEmN6thrust24THRUST_300001_SM_1000_NS8cuda_cub20__uninitialized_fill7functorINS7_10device_ptrIdEEdEEEEvT0_T1_)
        /*0064*/ 	.short	0x0380
        /*0066*/ 	.short	0x0018


	//----- nvinfo : EIATTR_SW_WAR
	.align		4
.L_79:
        /*0068*/ 	.byte	0x04, 0x36
        /*006a*/ 	.short	(.L_81 - .L_80)
.L_80:
        /*006c*/ 	.word	0x00000008
.L_81:


//--------------------- .nv.info._ZN3cub18CUB_300001_SM_10006detail11EmptyKernelIvEEvv --------------------------
	.section	.nv.info._ZN3cub18CUB_300001_SM_10006detail11EmptyKernelIvEEvv,"",@"SHT_CUDA_INFO"
	.sectionflags	@""
	.align	4


	//----- nvinfo : EIATTR_CUDA_API_VERSION
	.align		4
        /*0000*/ 	.byte	0x04, 0x37
        /*0002*/ 	.short	(.L_83 - .L_82)
.L_82:
        /*0004*/ 	.word	0x00000082


	//----- nvinfo : EIATTR_SPARSE_MMA_MASK
	.align		4
.L_83:
        /*0008*/ 	.byte	0x03, 0x50
        /*000a*/ 	.short	0x0000


	//----- nvinfo : EIATTR_MAXREG_COUNT
	.align		4
        /*000c*/ 	.byte	0x03, 0x1b
        /*000e*/ 	.short	0x00ff


	//----- nvinfo : EIATTR_MERCURY_ISA_VERSION
	.align		4
        /*0010*/ 	.byte	0x03, 0x5f
        /*0012*/ 	.short	0x0101


	//----- nvinfo : EIATTR_VRC_CTA_INIT_COUNT
	.align		4
        /*0014*/ 	.byte	0x02, 0x4a
	.zero		1
	.zero		1


	//----- nvinfo : EIATTR_EXIT_INSTR_OFFSETS
	.align		4
        /*0018*/ 	.byte	0x04, 0x1c
        /*001a*/ 	.short	(.L_85 - .L_84)


	//   ....[0]....
.L_84:
        /*001c*/ 	.word	0x00000010


	//----- nvinfo : EIATTR_SW_WAR
	.align		4
.L_85:
        /*0020*/ 	.byte	0x04, 0x36
        /*0022*/ 	.short	(.L_87 - .L_86)
.L_86:
        /*0024*/ 	.word	0x00000008
.L_87:


//--------------------- .nv.info._Z11solve_all_kPKdPdS1_i --------------------------
	.section	.nv.info._Z11solve_all_kPKdPdS1_i,"",@"SHT_CUDA_INFO"
	.sectionflags	@""
	.align	4


	//----- nvinfo : EIATTR_CUDA_API_VERSION
	.align		4
        /*0000*/ 	.byte	0x04, 0x37
        /*0002*/ 	.short	(.L_89 - .L_88)
.L_88:
        /*0004*/ 	.word	0x00000082


	//----- nvinfo : EIATTR_KPARAM_INFO
	.align		4
.L_89:
        /*0008*/ 	.byte	0x04, 0x17
        /*000a*/ 	.short	(.L_91 - .L_90)
.L_90:
        /*000c*/ 	.word	0x00000000
        /*0010*/ 	.short	0x0003
        /*0012*/ 	.short	0x0018
        /*0014*/ 	.byte	0x00, 0xf0, 0x11, 0x00


	//----- nvinfo : EIATTR_KPARAM_INFO
	.align		4
.L_91:
        /*0018*/ 	.byte	0x04, 0x17
        /*001a*/ 	.short	(.L_93 - .L_92)
.L_92:
        /*001c*/ 	.word	0x00000000
        /*0020*/ 	.short	0x0002
        /*0022*/ 	.short	0x0010
        /*0024*/ 	.byte	0x00, 0xf5, 0x21, 0x00


	//----- nvinfo : EIATTR_KPARAM_INFO
	.align		4
.L_93:
        /*0028*/ 	.byte	0x04, 0x17
        /*002a*/ 	.short	(.L_95 - .L_94)
.L_94:
        /*002c*/ 	.word	0x00000000
        /*0030*/ 	.short	0x0001
        /*0032*/ 	.short	0x0008
        /*0034*/ 	.byte	0x00, 0xf5, 0x21, 0x00


	//----- nvinfo : EIATTR_KPARAM_INFO
	.align		4
.L_95:
        /*0038*/ 	.byte	0x04, 0x17
        /*003a*/ 	.short	(.L_97 - .L_96)
.L_96:
        /*003c*/ 	.word	0x00000000
        /*0040*/ 	.short	0x0000
        /*0042*/ 	.short	0x0000
        /*0044*/ 	.byte	0x00, 0xf5, 0x21, 0x00


	//----- nvinfo : EIATTR_SPARSE_MMA_MASK
	.align		4
.L_97:
        /*0048*/ 	.byte	0x03, 0x50
        /*004a*/ 	.short	0x0000


	//----- nvinfo : EIATTR_MAXREG_COUNT
	.align		4
        /*004c*/ 	.byte	0x03, 0x1b
        /*004e*/ 	.short	0x00ff


	//----- nvinfo : EIATTR_MERCURY_ISA_VERSION
	.align		4
        /*0050*/ 	.byte	0x03, 0x5f
        /*0052*/ 	.short	0x0101


	//----- nvinfo : EIATTR_VRC_CTA_INIT_COUNT
	.align		4
        /*0054*/ 	.byte	0x02, 0x4a
	.zero		1
	.zero		1


	//----- nvinfo : EIATTR_EXIT_INSTR_OFFSETS
	.align		4
        /*0058*/ 	.byte	0x04, 0x1c
        /*005a*/ 	.short	(.L_99 - .L_98)


	//   ....[0]....
.L_98:
        /*005c*/ 	.word	0x00000080


	//   ....[1]....
        /*0060*/ 	.word	0x00002280


	//----- nvinfo : EIATTR_CRS_STACK_SIZE
	.align		4
.L_99:
        /*0064*/ 	.byte	0x04, 0x1e
        /*0066*/ 	.short	(.L_101 - .L_100)
.L_100:
        /*0068*/ 	.word	0x00000000


	//----- nvinfo : EIATTR_CBANK_PARAM_SIZE
	.align		4
.L_101:
        /*006c*/ 	.byte	0x03, 0x19
        /*006e*/ 	.short	0x001c


	//----- nvinfo : EIATTR_PARAM_CBANK
	.align		4
        /*0070*/ 	.byte	0x04, 0x0a
        /*0072*/ 	.short	(.L_103 - .L_102)
	.align		4
.L_102:
        /*0074*/ 	.word	index@(.nv.constant0._Z11solve_all_kPKdPdS1_i)
        /*0078*/ 	.short	0x0380
        /*007a*/ 	.short	0x001c


	//----- nvinfo : EIATTR_SW_WAR
	.align		4
.L_103:
        /*007c*/ 	.byte	0x04, 0x36
        /*007e*/ 	.short	(.L_105 - .L_104)
.L_104:
        /*0080*/ 	.word	0x00000008
.L_105:


//--------------------- .nv.callgraph             --------------------------
	.section	.nv.callgraph,"",@"SHT_CUDA_CALLGRAPH"
	.align	4
	.sectionentsize	8
	.align		4
        /*0000*/ 	.word	0x00000000
	.align		4
        /*0004*/ 	.word	0xffffffff
	.align		4
        /*0008*/ 	.word	0x00000000
	.align		4
        /*000c*/ 	.word	0xfffffffe
	.align		4
        /*0010*/ 	.word	0x00000000
	.align		4
        /*0014*/ 	.word	0xfffffffd
	.align		4
        /*0018*/ 	.word	0x00000000
	.align		4
        /*001c*/ 	.word	0xfffffffc


//--------------------- .nv.constant4             --------------------------
	.section	.nv.constant4,"a",@progbits
	.align	8
	.align		8
.nv.constant4:
        /*0000*/ 	.dword	H
	.align		8
        /*0008*/ 	.dword	_ZN29_INTERNAL_715733af_4_k_cu_h_H4cuda3std3__45__cpo5beginE
	.align		8
        /*0010*/ 	.dword	_ZN29_INTERNAL_715733af_4_k_cu_h_H4cuda3std3__45__cpo3endE
	.align		8
        /*0018*/ 	.dword	_ZN29_INTERNAL_715733af_4_k_cu_h_H4cuda3std3__45__cpo6cbeginE
	.align		8
        /*0020*/ 	.dword	_ZN29_INTERNAL_715733af_4_k_cu_h_H4cuda3std3__45__cpo4cendE
	.align		8
        /*0028*/ 	.dword	_ZN29_INTERNAL_715733af_4_k_cu_h_H4cuda3std3__45__cpo6rbeginE
	.align		8
        /*0030*/ 	.dword	_ZN29_INTERNAL_715733af_4_k_cu_h_H4cuda3std3__45__cpo4rendE
	.align		8
        /*0038*/ 	.dword	_ZN29_INTERNAL_715733af_4_k_cu_h_H4cuda3std3__45__cpo7crbeginE
	.align		8
        /*0040*/ 	.dword	_ZN29_INTERNAL_715733af_4_k_cu_h_H4cuda3std3__45__cpo5crendE
	.align		8
        /*0048*/ 	.dword	_ZN29_INTERNAL_715733af_4_k_cu_h_H4cuda3std3__431_GLOBAL__N__715733af_4_k_cu_h_H6ignoreE
	.align		8
        /*0050*/ 	.dword	_ZN29_INTERNAL_715733af_4_k_cu_h_H4cuda3std3__419piecewise_constructE
	.align		8
        /*0058*/ 	.dword	_ZN29_INTERNAL_715733af_4_k_cu_h_H4cuda3std3__48in_placeE
	.align		8
        /*0060*/ 	.dword	_ZN29_INTERNAL_715733af_4_k_cu_h_H4cuda3std3__420unreachable_sentinelE
	.align		8
        /*0068*/ 	.dword	_ZN29_INTERNAL_715733af_4_k_cu_h_H4cuda3std3__47nulloptE
	.align		8
        /*0070*/ 	.dword	_ZN29_INTERNAL_715733af_4_k_cu_h_H4cuda3std3__48unexpectE
	.align		8
        /*0078*/ 	.dword	_ZN29_INTERNAL_715733af_4_k_cu_h_H4cuda3std6ranges3__45__cpo4swapE
	.align		8
        /*0080*/ 	.dword	_ZN29_INTERNAL_715733af_4_k_cu_h_H4cuda3std6ranges3__45__cpo9iter_moveE
	.align		8
        /*0088*/ 	.dword	_ZN29_INTERNAL_715733af_4_k_cu_h_H4cuda3std6ranges3__45__cpo5beginE
	.align		8
        /*0090*/ 	.dword	_ZN29_INTERNAL_715733af_4_k_cu_h_H4cuda3std6ranges3__45__cpo3endE
	.align		8
        /*0098*/ 	.dword	_ZN29_INTERNAL_715733af_4_k_cu_h_H4cuda3std6ranges3__45__cpo6cbeginE
	.align		8
        /*00a0*/ 	.dword	_ZN29_INTERNAL_715733af_4_k_cu_h_H4cuda3std6ranges3__45__cpo4cendE
	.align		8
        /*00a8*/ 	.dword	_ZN29_INTERNAL_715733af_4_k_cu_h_H4cuda3std6ranges3__45__cpo7advanceE
	.align		8
        /*00b0*/ 	.dword	_ZN29_INTERNAL_715733af_4_k_cu_h_H4cuda3std6ranges3__45__cpo9iter_swapE
	.align		8
        /*00b8*/ 	.dword	_ZN29_INTERNAL_715733af_4_k_cu_h_H4cuda3std6ranges3__45__cpo4nextE
	.align		8
        /*00c0*/ 	.dword	_ZN29_INTERNAL_715733af_4_k_cu_h_H4cuda3std6ranges3__45__cpo4prevE
	.align		8
        /*00c8*/ 	.dword	_ZN29_INTERNAL_715733af_4_k_cu_h_H4cuda3std6ranges3__45__cpo4dataE
	.align		8
        /*00d0*/ 	.dword	_ZN29_INTERNAL_715733af_4_k_cu_h_H4cuda3std6ranges3__45__cpo5cdataE
	.align		8
        /*00d8*/ 	.dword	_ZN29_INTERNAL_715733af_4_k_cu_h_H4cuda3std6ranges3__45__cpo4sizeE
	.align		8
        /*00e0*/ 	.dword	_ZN29_INTERNAL_715733af_4_k_cu_h_H4cuda3std6ranges3__45__cpo5ssizeE
	.align		8
        /*00e8*/ 	.dword	_ZN29_INTERNAL_715733af_4_k_cu_h_H4cuda3std6ranges3__45__cpo8distanceE
	.align		8
        /*00f0*/ 	.dword	_ZN29_INTERNAL_715733af_4_k_cu_h_H6thrust24THRUST_300001_SM_1000_NS8cuda_cub3parE
	.align		8
        /*00f8*/ 	.dword	_ZN29_INTERNAL_715733af_4_k_cu_h_H6thrust24THRUST_300001_SM_1000_NS8cuda_cub10par_nosyncE
	.align		8
        /*0100*/ 	.dword	_ZN29_INTERNAL_715733af_4_k_cu_h_H6thrust24THRUST_300001_SM_1000_NS6system6detail10sequential3seqE
	.align		8
        /*0108*/ 	.dword	_ZN29_INTERNAL_715733af_4_k_cu_h_H6thrust24THRUST_300001_SM_1000_NS12placeholders2_1E
	.align		8
        /*0110*/ 	.dword	_ZN29_INTERNAL_715733af_4_k_cu_h_H6thrust24THRUST_300001_SM_1000_NS12placeholders2_2E
	.align		8
        /*0118*/ 	.dword	_ZN29_INTERNAL_715733af_4_k_cu_h_H6thrust24THRUST_300001_SM_1000_NS12placeholders2_3E
	.align		8
        /*0120*/ 	.dword	_ZN29_INTERNAL_715733af_4_k_cu_h_H6thrust24THRUST_300001_SM_1000_NS12placeholders2_4E
	.align		8
        /*0128*/ 	.dword	_ZN29_INTERNAL_715733af_4_k_cu_h_H6thrust24THRUST_300001_SM_1000_NS12placeholders2_5E
	.align		8
        /*0130*/ 	.dword	_ZN29_INTERNAL_715733af_4_k_cu_h_H6thrust24THRUST_300001_SM_1000_NS12placeholders2_6E
	.align		8
        /*0138*/ 	.dword	_ZN29_INTERNAL_715733af_4_k_cu_h_H6thrust24THRUST_300001_SM_1000_NS12placeholders2_7E
	.align		8
        /*0140*/ 	.dword	_ZN29_INTERNAL_715733af_4_k_cu_h_H6thrust24THRUST_300001_SM_1000_NS12placeholders2_8E
	.align		8
        /*0148*/ 	.dword	_ZN29_INTERNAL_715733af_4_k_cu_h_H6thrust24THRUST_300001_SM_1000_NS12placeholders2_9E
	.align		8
        /*0150*/ 	.dword	_ZN29_INTERNAL_715733af_4_k_cu_h_H6thrust24THRUST_300001_SM_1000_NS12placeholders3_10E
	.align		8
        /*0158*/ 	.dword	_ZN29_INTERNAL_715733af_4_k_cu_h_H6thrust24THRUST_300001_SM_1000_NS3seqE
	.align		8
        /*0160*/ 	.dword	__cudart_i2opi_d
	.align		8
        /*0168*/ 	.dword	__cudart_sin_cos_coeffs


//--------------------- .text._ZN3cub18CUB_300001_SM_10006detail8for_each13static_kernelINS2_12policy_hub_t12policy_500_tEmN6thrust24THRUST_300001_SM_1000_NS8cuda_cub20__uninitialized_fill7functorINS7_10device_ptrIdEEdEEEEvT0_T1_ --------------------------
	.section	.text._ZN3cub18CUB_300001_SM_10006detail8for_each13static_kernelINS2_12policy_hub_t12policy_500_tEmN6thrust24THRUST_300001_SM_1000_NS8cuda_cub20__uninitialized_fill7functorINS7_10device_ptrIdEEdEEEEvT0_T1_,"ax",@progbits
	.align	128
        .global         _ZN3cub18CUB_300001_SM_10006detail8for_each13static_kernelINS2_12policy_hub_t12policy_500_tEmN6thrust24THRUST_300001_SM_1000_NS8cuda_cub20__uninitialized_fill7functorINS7_10device_ptrIdEEdEEEEvT0_T1_
        .type           _ZN3cub18CUB_300001_SM_10006detail8for_each13static_kernelINS2_12policy_hub_t12policy_500_tEmN6thrust24THRUST_300001_SM_1000_NS8cuda_cub20__uninitialized_fill7functorINS7_10device_ptrIdEEdEEEEvT0_T1_,@function
        .size           _ZN3cub18CUB_300001_SM_10006detail8for_each13static_kernelINS2_12policy_hub_t12policy_500_tEmN6thrust24THRUST_300001_SM_1000_NS8cuda_cub20__uninitialized_fill7functorINS7_10device_ptrIdEEdEEEEvT0_T1_,(.L_x_34 - _ZN3cub18CUB_300001_SM_10006detail8for_each13static_kernelINS2_12policy_hub_t12policy_500_tEmN6thrust24THRUST_300001_SM_1000_NS8cuda_cub20__uninitialized_fill7functorINS7_10device_ptrIdEEdEEEEvT0_T1_)
        .other          _ZN3cub18CUB_300001_SM_10006detail8for_each13static_kernelINS2_12policy_hub_t12policy_500_tEmN6thrust24THRUST_300001_SM_1000_NS8cuda_cub20__uninitialized_fill7functorINS7_10device_ptrIdEEdEEEEvT0_T1_,@"STO_CUDA_ENTRY STV_DEFAULT"
_ZN3cub18CUB_300001_SM_10006detail8for_each13static_kernelINS2_12policy_hub_t12policy_500_tEmN6thrust24THRUST_300001_SM_1000_NS8cuda_cub20__uninitialized_fill7functorINS7_10device_ptrIdEEdEEEEvT0_T1_:
.text._ZN3cub18CUB_300001_SM_10006detail8for_each13static_kernelINS2_12policy_hub_t12policy_500_tEmN6thrust24THRUST_300001_SM_1000_NS8cuda_cub20__uninitialized_fill7functorINS7_10device_ptrIdEEdEEEEvT0_T1_:
[----:B------:R-:W-:Y:S08]  /*0000*/  LDC R1, c[0x0][0x37c] ;  /* 0x0000df00ff017b82 */ /* 0x000ff00000000800 */
[----:B------:R-:W0:Y:S01]  /*0010*/  S2UR UR4, SR_CTAID.X ;  /* 0x00000000000479c3 */ /* 0x000e220000002500 */
[----:B------:R-:W1:Y:S01]  /*0020*/  LDCU.64 UR6, c[0x0][0x380] ;  /* 0x00007000ff0677ac */ /* 0x000e620008000a00 */
[----:B------:R-:W2:Y:S01]  /*0030*/  LDCU.64 UR8, c[0x0][0x358] ;  /* 0x00006b00ff0877ac */ /* 0x000ea20008000a00 */
[----:B0-----:R-:W-:-:S04]  /*0040*/  UIMAD.WIDE.U32 UR4, UR4, 0x200, URZ ;  /* 0x00000200040478a5 */ /* 0x001fc8000f8e00ff */
[----:B-1----:R-:W-:-:S04]  /*0050*/  UIADD3 UR6, UP0, UPT, -UR4, UR6, URZ ;  /* 0x0000000604067290 */ /* 0x002fc8000ff1e1ff */
[----:B------:R-:W-:Y:S02]  /*0060*/  UIADD3.X UR7, UPT, UPT, ~UR5, UR7, URZ, UP0, !UPT ;  /* 0x0000000705077290 */ /* 0x000fe400087fe5ff */
[----:B------:R-:W-:-:S04]  /*0070*/  UISETP.GE.U32.AND UP0, UPT, UR6, 0x200, UPT ;  /* 0x000002000600788c */ /* 0x000fc8000bf06070 */
[----:B------:R-:W-:-:S09]  /*0080*/  UISETP.GE.U32.AND.EX UP0, UPT, UR7, URZ, UPT, UP0 ;  /* 0x000000ff0700728c */ /* 0x000fd2000bf06100 */
[----:B--2---:R-:W-:Y:S05]  /*0090*/  BRA.U !UP0, `(.L_x_0) ;  /* 0x0000000108287547 */ /* 0x004fea000b800000 */
[----:B------:R-:W0:Y:S01]  /*00a0*/  S2R R0, SR_TID.X ;  /* 0x0000000000007919 */ /* 0x000e220000002100 */
[----:B------:R-:W1:Y:S01]  /*00b0*/  LDCU.64 UR6, c[0x0][0x388] ;  /* 0x00007100ff0677ac */ /* 0x000e620008000a00 */
[----:B------:R-:W2:Y:S01]  /*00c0*/  LDC.64 R4, c[0x0][0x390] ;  /* 0x0000e400ff047b82 */ /* 0x000ea20000000a00 */
[----:B0-----:R-:W-:-:S05]  /*00d0*/  IADD3 R0, P0, PT, R0, UR4, RZ ;  /* 0x0000000400007c10 */ /* 0x001fca000ff1e0ff */
[----:B------:R-:W-:Y:S01]  /*00e0*/  IMAD.X R3, RZ, RZ, UR5, P0 ;  /* 0x00000005ff037e24 */ /* 0x000fe200080e06ff */
[----:B-1----:R-:W-:-:S04]  /*00f0*/  LEA R2, P0, R0, UR6, 0x3 ;  /* 0x0000000600027c11 */ /* 0x002fc8000f8018ff */
[----:B------:R-:W-:-:S05]  /*0100*/  LEA.HI.X R3, R0, UR7, R3, 0x3, P0 ;  /* 0x0000000700037c11 */ /* 0x000fca00080f1c03 */
[----:B--2---:R-:W-:Y:S04]  /*0110*/  STG.E.64 desc[UR8][R2.64], R4 ;  /* 0x0000000402007986 */ /* 0x004fe8000c101b08 */
[----:B------:R-:W-:Y:S01]  /*0120*/  STG.E.64 desc[UR8][R2.64+0x800], R4 ;  /* 0x0008000402007986 */ /* 0x000fe2000c101b08 */
[----:B------:R-:W-:Y:S05]  /*0130*/  EXIT ;  /* 0x000000000000794d */ /* 0x000fea0003800000 */
.L_x_0:
[----:B------:R-:W0:Y:S01]  /*0140*/  S2R R0, SR_TID.X ;  /* 0x0000000000007919 */ /* 0x000e220000002100 */
[----:B------:R-:W-:Y:S01]  /*0150*/  IMAD.U32 R2, RZ, RZ, UR7 ;  /* 0x00000007ff027e24 */ /* 0x000fe2000f8e00ff */
[----:B------:R-:W1:Y:S01]  /*0160*/  LDCU.64 UR10, c[0x0][0x388] ;  /* 0x00007100ff0a77ac */ /* 0x000e620008000a00 */
[----:B------:R-:W-:Y:S01]  /*0170*/  IMAD.U32 R6, RZ, RZ, UR7 ;  /* 0x00000007ff067e24 */ /* 0x000fe2000f8e00ff */
[----:B0-----:R-:W-:-:S04]  /*0180*/  ISETP.LT.U32.AND P0, PT, R0, UR6, PT ;  /* 0x0000000600007c0c */ /* 0x001fc8000bf01070 */
[----:B------:R-:W-:Y:S01]  /*0190*/  ISETP.GT.U32.AND.EX P0, PT, R2, RZ, PT, P0 ;  /* 0x000000ff0200720c */ /* 0x000fe20003f04100 */
[C---:B------:R-:W-:Y:S01]  /*01a0*/  VIADD R2, R0.reuse, 0x100 ;  /* 0x0000010000027836 */ /* 0x040fe20000000000 */
[----:B------:R-:W-:-:S04]  /*01b0*/  IADD3 R0, P2, PT, R0, UR4, RZ ;  /* 0x0000000400007c10 */ /* 0x000fc8000ff5e0ff */
[----:B------:R-:W-:Y:S01]  /*01c0*/  ISETP.LT.U32.AND P1, PT, R2, UR6, PT ;  /* 0x0000000602007c0c */ /* 0x000fe2000bf21070 */
[----:B------:R-:W-:Y:S01]  /*01d0*/  IMAD.X R3, RZ, RZ, UR5, P2 ;  /* 0x00000005ff037e24 */ /* 0x000fe200090e06ff */
[----:B-1----:R-:W-:Y:S02]  /*01e0*/  LEA R2, P2, R0, UR10, 0x3 ;  /* 0x0000000a00027c11 */ /* 0x002fe4000f8418ff */
[----:B------:R-:W-:Y:S02]  /*01f0*/  ISETP.GT.U32.AND.EX P1, PT, R6, RZ, PT, P1 ;  /* 0x000000ff0600720c */ /* 0x000fe40003f24110 */
[----:B------:R-:W-:Y:S01]  /*0200*/  LEA.HI.X R3, R0, UR11, R3, 0x3, P2 ;  /* 0x0000000b00037c11 */ /* 0x000fe200090f1c03 */
[----:B------:R-:W0:Y:S04]  /*0210*/  @P0 LDC.64 R4, c[0x0][0x390] ;  /* 0x0000e400ff040b82 */ /* 0x000e280000000a00 */
[----:B0-----:R0:W-:Y:S06]  /*0220*/  @P0 STG.E.64 desc[UR8][R2.64], R4 ;  /* 0x0000000402000986 */ /* 0x0011ec000c101b08 */
[----:B------:R-:W-:Y:S05]  /*0230*/  @!P1 EXIT ;  /* 0x000000000000994d */ /* 0x000fea0003800000 */
[----:B0-----:R-:W0:Y:S02]  /*0240*/  LDC.64 R4, c[0x0][0x390] ;  /* 0x0000e400ff047b82 */ /* 0x001e240000000a00 */
[----:B0-----:R-:W-:Y:S01]  /*0250*/  STG.E.64 desc[UR8][R2.64+0x800], R4 ;  /* 0x0008000402007986 */ /* 0x001fe2000c101b08 */
[----:B------:R-:W-:Y:S05]  /*0260*/  EXIT ;  /* 0x000000000000794d */ /* 0x000fea0003800000 */
.L_x_1:
[----:B------:R-:W-:-:S00]  /*0270*/  BRA `(.L_x_1) ;  /* 0xfffffffc00fc7947 */ /* 0x000fc0000383ffff */
[----:B------:R-:W-:-:S00]  /*0280*/  NOP ;  /* 0x0000000000007918 */ /* 0x000fc00000000000 */
[----:B------:R-:W-:-:S00]  /*0290*/  NOP ;  /* 0x0000000000007918 */ /* 0x000fc00000000000 */
[----:B------:R-:W-:-:S00]  /*02a0*/  NOP ;  /* 0x0000000000007918 */ /* 0x000fc00000000000 */
[----:B------:R-:W-:-:S00]  /*02b0*/  NOP ;  /* 0x0000000000007918 */ /* 0x000fc00000000000 */
[----:B------:R-:W-:-:S00]  /*02c0*/  NOP ;  /* 0x0000000000007918 */ /* 0x000fc00000000000 */
[----:B------:R-:W-:-:S00]  /*02d0*/  NOP ;  /* 0x0000000000007918 */ /* 0x000fc00000000000 */
[----:B------:R-:W-:-:S00]  /*02e0*/  NOP ;  /* 0x0000000000007918 */ /* 0x000fc00000000000 */
[----:B------:R-:W-:-:S00]  /*02f0*/  NOP ;  /* 0x0000000000007918 */ /* 0x000fc00000000000 */
.L_x_34:


//--------------------- .text._ZN3cub18CUB_300001_SM_10006detail11EmptyKernelIvEEvv --------------------------
	.section	.text._ZN3cub18CUB_300001_SM_10006detail11EmptyKernelIvEEvv,"ax",@progbits
	.align	128
        .global         _ZN3cub18CUB_300001_SM_10006detail11EmptyKernelIvEEvv
        .type           _ZN3cub18CUB_300001_SM_10006detail11EmptyKernelIvEEvv,@function
        .size           _ZN3cub18CUB_300001_SM_10006detail11EmptyKernelIvEEvv,(.L_x_35 - _ZN3cub18CUB_300001_SM_10006detail11EmptyKernelIvEEvv)
        .other          _ZN3cub18CUB_300001_SM_10006detail11EmptyKernelIvEEvv,@"STO_CUDA_ENTRY STV_DEFAULT"
_ZN3cub18CUB_300001_SM_10006detail11EmptyKernelIvEEvv:
.text._ZN3cub18CUB_300001_SM_10006detail11EmptyKernelIvEEvv:
[----:B------:R-:W-:Y:S01]  /*0000*/  LDC R1, c[0x0][0x37c] ;  /* 0x0000df00ff017b82 */ /* 0x000fe20000000800 */
[----:B------:R-:W-:Y:S05]  /*0010*/  EXIT ;  /* 0x000000000000794d */ /* 0x000fea0003800000 */
.L_x_2:
        /* <DEDUP_REMOVED lines=14> */
.L_x_35:


//--------------------- .text._Z11solve_all_kPKdPdS1_i --------------------------
	.section	.text._Z11solve_all_kPKdPdS1_i,"ax",@progbits
	.align	128
        .global         _Z11solve_all_kPKdPdS1_i
        .type           _Z11solve_all_kPKdPdS1_i,@function
        .size           _Z11solve_all_kPKdPdS1_i,(.L_x_33 - _Z11solve_all_kPKdPdS1_i)
        .other          _Z11solve_all_kPKdPdS1_i,@"STO_CUDA_ENTRY STV_DEFAULT"
_Z11solve_all_kPKdPdS1_i:
.text._Z11solve_all_kPKdPdS1_i:
[----:B------:R-:W0:Y:S01]  /*0000*/  LDC R1, c[0x0][0x37c] ;  /* 0x0000df00ff017b82 */ /* 0x000e220000000800 */
[----:B------:R-:W1:Y:S07]  /*0010*/  S2R R3, SR_TID.X ;  /* 0x0000000000037919 */ /* 0x000e6e0000002100 */
[----:B------:R-:W1:Y:S01]  /*0020*/  S2UR UR4, SR_CTAID.X ;  /* 0x00000000000479c3 */ /* 0x000e620000002500 */
[----:B------:R-:W2:Y:S01]  /*0030*/  LDCU UR5, c[0x0][0x398] ;  /* 0x00007300ff0577ac */ /* 0x000ea20008000800 */
[----:B0-----:R-:W-:-:S06]  /*0040*/  VIADD R1, R1, 0xffffffd8 ;  /* 0xffffffd801017836 */ /* 0x001fcc0000000000 */
[----:B------:R-:W1:Y:S02]  /*0050*/  LDC R0, c[0x0][0x360] ;  /* 0x0000d800ff007b82 */ /* 0x000e640000000800 */
[----:B-1----:R-:W-:-:S05]  /*0060*/  IMAD R0, R0, UR4, R3 ;  /* 0x0000000400007c24 */ /* 0x002fca000f8e0203 */
[----:B--2---:R-:W-:-:S13]  /*0070*/  ISETP.GE.AND P0, PT, R0, UR5, PT ;  /* 0x0000000500007c0c */ /* 0x004fda000bf06270 */
[----:B------:R-:W-:Y:S05]  /*0080*/  @P0 EXIT ;  /* 0x000000000000094d */ /* 0x000fea0003800000 */
[----:B------:R-:W0:Y:S01]  /*0090*/  LDC.64 R2, c[0x0][0x380] ;  /* 0x0000e000ff027b82 */ /* 0x000e220000000a00 */
[----:B------:R-:W1:Y:S01]  /*00a0*/  LDCU.64 UR6, c[0x0][0x358] ;  /* 0x00006b00ff0677ac */ /* 0x000e620008000a00 */
[----:B------:R-:W2:Y:S06]  /*00b0*/  LDCU.64 UR10, c[0x4][0x168] ;  /* 0x01002d00ff0a77ac */ /* 0x000eac0008000a00 */
[----:B------:R-:W3:Y:S01]  /*00c0*/  LDC.64 R16, c[0x4][RZ] ;  /* 0x01000000ff107b82 */ /* 0x000ee20000000a00 */
[----:B0-----:R-:W-:-:S06]  /*00d0*/  IMAD.WIDE R2, R0, 0x8, R2 ;  /* 0x0000000800027825 */ /* 0x001fcc00078e0202 */
[----:B-1----:R-:W4:Y:S04]  /*00e0*/  LDG.E.64.CONSTANT R2, desc[UR6][R2.64] ;  /* 0x0000000602027981 */ /* 0x002f28000c1e9b00 */
[----:B---3--:R-:W5:Y:S01]  /*00f0*/  LDG.E.64 R16, desc[UR6][R16.64] ;  /* 0x0000000610107981 */ /* 0x008f62000c1e1b00 */
[----:B------:R-:W-:Y:S01]  /*0100*/  IMAD.MOV.U32 R20, RZ, RZ, 0x0 ;  /* 0x00000000ff147424 */ /* 0x000fe200078e00ff */
[----:B------:R-:W-:Y:S01]  /*0110*/  CS2R R22, SRZ ;  /* 0x0000000000167805 */ /* 0x000fe2000001ff00 */
[----:B------:R-:W-:Y:S01]  /*0120*/  IMAD.MOV.U32 R21, RZ, RZ, 0x3ff00000 ;  /* 0x3ff00000ff157424 */ /* 0x000fe200078e00ff */
[----:B------:R-:W-:Y:S01]  /*0130*/  CS2R R24, SRZ ;  /* 0x0000000000187805 */ /* 0x000fe2000001ff00 */
[----:B------:R-:W-:Y:S01]  /*0140*/  UMOV UR4, URZ ;  /* 0x000000ff00047c82 */ /* 0x000fe20008000000 */
[----:B--2-4-:R-:W-:-:S11]  /*0150*/  DMUL R18, R2, R2 ;  /* 0x0000000202127228 */ /* 0x014fd60000000000 */
.L_x_21:
[----:B------:R-:W-:-:S08]  /*0160*/  DADD R14, R22, R22 ;  /* 0x00000000160e7229 */ /* 0x000fd00000000016 */
[----:B------:R-:W-:-:S14]  /*0170*/  DSETP.NEU.AND P0, PT, |R14|, +INF , PT ;  /* 0x7ff000000e00742a */ /* 0x000fdc0003f0d200 */
[----:B------:R-:W-:Y:S01]  /*0180*/  @!P0 DMUL R12, RZ, R14 ;  /* 0x0000000eff0c8228 */ /* 0x000fe20000000000 */
[----:B------:R-:W-:Y:S01]  /*0190*/  @!P0 IMAD.MOV.U32 R2, RZ, RZ, RZ ;  /* 0x000000ffff028224 */ /* 0x000fe200078e00ff */
[----:B------:R-:W-:Y:S09]  /*01a0*/  @!P0 BRA `(.L_x_3) ;  /* 0x00000000005c8947 */ /* 0x000ff20003800000 */
[----:B------:R-:W-:Y:S01]  /*01b0*/  UMOV UR8, 0x6dc9c883 ;  /* 0x6dc9c88300087882 */ /* 0x000fe20000000000 */
[----:B------:R-:W-:Y:S01]  /*01c0*/  UMOV UR9, 0x3fe45f30 ;  /* 0x3fe45f3000097882 */ /* 0x000fe20000000000 */
[C---:B------:R-:W-:Y:S02]  /*01d0*/  DSETP.GE.AND P0, PT, |R14|.reuse, 2.14748364800000000000e+09, PT ;  /* 0x41e000000e00742a */ /* 0x040fe40003f06200 */
[----:B------:R-:W-:Y:S01]  /*01e0*/  DMUL R2, R14, UR8 ;  /* 0x000000080e027c28 */ /* 0x000fe20008000000 */
[----:B------:R-:W-:Y:S01]  /*01f0*/  UMOV UR8, 0x54442d18 ;  /* 0x54442d1800087882 */ /* 0x000fe20000000000 */
[----:B------:R-:W-:-:S08]  /*0200*/  UMOV UR9, 0x3ff921fb ;  /* 0x3ff921fb00097882 */ /* 0x000fd00000000000 */
[----:B------:R-:W0:Y:S08]  /*0210*/  F2I.F64 R2, R2 ;  /* 0x0000000200027311 */ /* 0x000e300000301100 */
[----:B0-----:R-:W0:Y:S02]  /*0220*/  I2F.F64 R12, R2 ;  /* 0x00000002000c7312 */ /* 0x001e240000201c00 */
[----:B0-----:R-:W-:Y:S01]  /*0230*/  DFMA R4, R12, -UR8, R14 ;  /* 0x800000080c047c2b */ /* 0x001fe2000800000e */
[----:B------:R-:W-:Y:S01]  /*0240*/  UMOV UR8, 0x33145c00 ;  /* 0x33145c0000087882 */ /* 0x000fe20000000000 */
[----:B------:R-:W-:-:S06]  /*0250*/  UMOV UR9, 0x3c91a626 ;  /* 0x3c91a62600097882 */ /* 0x000fcc0000000000 */
[----:B------:R-:W-:Y:S01]  /*0260*/  DFMA R4, R12, -UR8, R4 ;  /* 0x800000080c047c2b */ /* 0x000fe20008000004 */
[----:B------:R-:W-:Y:S01]  /*0270*/  UMOV UR8, 0x252049c0 ;  /* 0x252049c000087882 */ /* 0x000fe20000000000 */
[----:B------:R-:W-:-:S06]  /*0280*/  UMOV UR9, 0x397b839a ;  /* 0x397b839a00097882 */ /* 0x000fcc0000000000 */
[----:B------:R-:W-:Y:S01]  /*0290*/  DFMA R12, R12, -UR8, R4 ;  /* 0x800000080c0c7c2b */ /* 0x000fe20008000004 */
[----:B------:R-:W-:Y:S10]  /*02a0*/  @!P0 BRA `(.L_x_3) ;  /* 0x00000000001c8947 */ /* 0x000ff40003800000 */
[----:B------:R-:W-:Y:S01]  /*02b0*/  IMAD.MOV.U32 R4, RZ, RZ, R14 ;  /* 0x000000ffff047224 */ /* 0x000fe200078e000e */
[----:B------:R-:W-:Y:S01]  /*02c0*/  MOV R45, 0x2f0 ;  /* 0x000002f0002d7802 */ /* 0x000fe20000000f00 */
[----:B------:R-:W-:-:S07]  /*02d0*/  IMAD.MOV.U32 R44, RZ, RZ, R15 ;  /* 0x000000ffff2c7224 */ /* 0x000fce00078e000f */
[----:B-----5:R-:W-:Y:S05]  /*02e0*/  CALL.REL.NOINC `($_Z11solve_all_kPKdPdS1_i$__internal_trig_reduction_slowpathd) ;  /* 0x00000024007c7944 */ /* 0x020fea0003c00000 */
[----:B------:R-:W-:Y:S02]  /*02f0*/  IMAD.MOV.U32 R2, RZ, RZ, R7 ;  /* 0x000000ffff027224 */ /* 0x000fe400078e0007 */
[----:B------:R-:W-:Y:S02]  /*0300*/  IMAD.MOV.U32 R12, RZ, RZ, R4 ;  /* 0x000000ffff0c7224 */ /* 0x000fe400078e0004 */
[----:B------:R-:W-:-:S07]  /*0310*/  IMAD.MOV.U32 R13, RZ, RZ, R5 ;  /* 0x000000ffff0d7224 */ /* 0x000fce00078e0005 */
.L_x_3:
[----:B------:R-:W-:-:S05]  /*0320*/  IMAD.SHL.U32 R3, R2, 0x40, RZ ;  /* 0x0000004002037824 */ /* 0x000fca00078e00ff */
[----:B------:R-:W-:-:S04]  /*0330*/  LOP3.LUT R3, R3, 0x40, RZ, 0xc0, !PT ;  /* 0x0000004003037812 */ /* 0x000fc800078ec0ff */
[----:B------:R-:W-:-:S05]  /*0340*/  IADD3 R26, P0, PT, R3, UR10, RZ ;  /* 0x0000000a031a7c10 */ /* 0x000fca000ff1e0ff */
[----:B------:R-:W-:-:S05]  /*0350*/  IMAD.X R27, RZ, RZ, UR11, P0 ;  /* 0x0000000bff1b7e24 */ /* 0x000fca00080e06ff */
[----:B------:R-:W2:Y:S04]  /*0360*/  LDG.E.128.CONSTANT R4, desc[UR6][R26.64] ;  /* 0x000000061a047981 */ /* 0x000ea8000c1e9d00 */
[----:B------:R-:W3:Y:S04]  /*0370*/  LDG.E.128.CONSTANT R8, desc[UR6][R26.64+0x10] ;  /* 0x000010061a087981 */ /* 0x000ee8000c1e9d00 */
[----:B------:R-:W4:Y:S01]  /*0380*/  LDG.E.128.CONSTANT R28, desc[UR6][R26.64+0x20] ;  /* 0x000020061a1c7981 */ /* 0x000f22000c1e9d00 */
[----:B------:R-:W-:Y:S01]  /*0390*/  LOP3.LUT R3, R2, 0x1, RZ, 0xc0, !PT ;  /* 0x0000000102037812 */ /* 0x000fe200078ec0ff */
[----:B------:R-:W-:Y:S01]  /*03a0*/  IMAD.MOV.U32 R34, RZ, RZ, 0x20fd8164 ;  /* 0x20fd8164ff227424 */ /* 0x000fe200078e00ff */
[----:B------:R-:W-:-:S02]  /*03b0*/  DMUL R32, R12, R12 ;  /* 0x0000000c0c207228 */ /* 0x000fc40000000000 */
[----:B------:R-:W-:Y:S01]  /*03c0*/  ISETP.NE.U32.AND P0, PT, R3, 0x1, PT ;  /* 0x000000010300780c */ /* 0x000fe20003f05070 */
[----:B------:R-:W-:Y:S01]  /*03d0*/  IMAD.MOV.U32 R3, RZ, RZ, 0x3da8ff83 ;  /* 0x3da8ff83ff037424 */ /* 0x000fe200078e00ff */
[----:B------:R-:W-:Y:S02]  /*03e0*/  DSETP.NEU.AND P1, PT, |R14|, +INF , PT ;  /* 0x7ff000000e00742a */ /* 0x000fe40003f2d200 */
[----:B------:R-:W-:Y:S02]  /*03f0*/  FSEL R34, R34, -8.06006814911005101289e+34, !P0 ;  /* 0xf9785eba22227808 */ /* 0x000fe40004000000 */
[----:B------:R-:W-:-:S06]  /*0400*/  FSEL R35, -R3, 0.11223486810922622681, !P0 ;  /* 0x3de5db6503237808 */ /* 0x000fcc0004000100 */
[----:B--2---:R-:W-:-:S08]  /*0410*/  DFMA R4, R32, R34, R4 ;  /* 0x000000222004722b */ /* 0x004fd00000000004 */
[----:B------:R-:W-:-:S08]  /*0420*/  DFMA R4, R32, R4, R6 ;  /* 0x000000042004722b */ /* 0x000fd00000000006 */
[----:B---3--:R-:W-:-:S08]  /*0430*/  DFMA R4, R32, R4, R8 ;  /* 0x000000042004722b */ /* 0x008fd00000000008 */
[----:B------:R-:W-:-:S08]  /*0440*/  DFMA R4, R32, R4, R10 ;  /* 0x000000042004722b */ /* 0x000fd0000000000a */
[----:B----4-:R-:W-:-:S08]  /*0450*/  DFMA R4, R32, R4, R28 ;  /* 0x000000042004722b */ /* 0x010fd0000000001c */
[----:B------:R-:W-:-:S08]  /*0460*/  DFMA R4, R32, R4, R30 ;  /* 0x000000042004722b */ /* 0x000fd0000000001e */
[----:B------:R-:W-:Y:S02]  /*0470*/  DFMA R12, R4, R12, R12 ;  /* 0x0000000c040c722b */ /* 0x000fe4000000000c */
[----:B------:R-:W-:-:S10]  /*0480*/  DFMA R4, R32, R4, 1 ;  /* 0x3ff000002004742b */ /* 0x000fd40000000004 */
[----:B------:R-:W-:Y:S01]  /*0490*/  FSEL R6, R4, R12, !P0 ;  /* 0x0000000c04067208 */ /* 0x000fe20004000000 */
[----:B------:R-:W-:Y:S01]  /*04a0*/  @!P1 IMAD.MOV.U32 R12, RZ, RZ, 0x1 ;  /* 0x00000001ff0c9424 */ /* 0x000fe200078e00ff */
[----:B------:R-:W-:Y:S02]  /*04b0*/  FSEL R7, R5, R13, !P0 ;  /* 0x0000000d05077208 */ /* 0x000fe40004000000 */
[----:B------:R-:W-:Y:S01]  /*04c0*/  LOP3.LUT P0, RZ, R2, 0x2, RZ, 0xc0, !PT ;  /* 0x0000000202ff7812 */ /* 0x000fe2000780c0ff */
[----:B------:R-:W-:-:S03]  /*04d0*/  @!P1 DMUL R2, RZ, R14 ;  /* 0x0000000eff029228 */ /* 0x000fc60000000000 */
[----:B------:R-:W-:-:S10]  /*04e0*/  DADD R4, RZ, -R6 ;  /* 0x00000000ff047229 */ /* 0x000fd40000000806 */
[----:B------:R-:W-:Y:S02]  /*04f0*/  FSEL R26, R6, R4, !P0 ;  /* 0x00000004061a7208 */ /* 0x000fe40004000000 */
[----:B------:R-:W-:Y:S01]  /*0500*/  FSEL R27, R7, R5, !P0 ;  /* 0x00000005071b7208 */ /* 0x000fe20004000000 */
[----:B------:R-:W-:Y:S06]  /*0510*/  @!P1 BRA `(.L_x_4) ;  /* 0x0000000000609947 */ /* 0x000fec0003800000 */
[----:B------:R-:W-:Y:S01]  /*0520*/  UMOV UR8, 0x6dc9c883 ;  /* 0x6dc9c88300087882 */ /* 0x000fe20000000000 */
[----:B------:R-:W-:Y:S01]  /*0530*/  UMOV UR9, 0x3fe45f30 ;  /* 0x3fe45f3000097882 */ /* 0x000fe20000000000 */
[C---:B------:R-:W-:Y:S02]  /*0540*/  DSETP.GE.AND P0, PT, |R14|.reuse, 2.14748364800000000000e+09, PT ;  /* 0x41e000000e00742a */ /* 0x040fe40003f06200 */
[----:B------:R-:W-:Y:S01]  /*0550*/  DMUL R4, R14, UR8 ;  /* 0x000000080e047c28 */ /* 0x000fe20008000000 */
[----:B------:R-:W-:Y:S01]  /*0560*/  UMOV UR8, 0x54442d18 ;  /* 0x54442d1800087882 */ /* 0x000fe20000000000 */
[----:B------:R-:W-:-:S04]  /*0570*/  UMOV UR9, 0x3ff921fb ;  /* 0x3ff921fb00097882 */ /* 0x000fc80000000000 */
        /* <DEDUP_REMOVED lines=17> */
.L_x_5:
[----:B------:R-:W-:-:S07]  /*0690*/  VIADD R12, R12, 0x1 ;  /* 0x000000010c0c7836 */ /* 0x000fce0000000000 */
.L_x_4:
[----:B-----5:R-:W-:Y:S01]  /*06a0*/  DADD R26, R16, -R26 ;  /* 0x00000000101a7229 */ /* 0x020fe2000000081a */
[----:B------:R-:W-:Y:S01]  /*06b0*/  IMAD.MOV.U32 R4, RZ, RZ, 0x1 ;  /* 0x00000001ff047424 */ /* 0x000fe200078e00ff */
[----:B------:R-:W-:Y:S01]  /*06c0*/  FSETP.GEU.AND P1, PT, |R19|, 6.5827683646048100446e-37, PT ;  /* 0x036000001300780b */ /* 0x000fe20003f2e200 */
[----:B------:R-:W-:Y:S03]  /*06d0*/  BSSY.RECONVERGENT B0, `(.L_x_6) ;  /* 0x0000015000007945 */ /* 0x000fe60003800200 */
[----:B------:R-:W0:Y:S02]  /*06e0*/  MUFU.RCP64H R5, R27 ;  /* 0x0000001b00057308 */ /* 0x000e240000001800 */
[----:B0-----:R-:W-:-:S08]  /*06f0*/  DFMA R6, -R26, R4, 1 ;  /* 0x3ff000001a06742b */ /* 0x001fd00000000104 */
[----:B------:R-:W-:-:S08]  /*0700*/  DFMA R6, R6, R6, R6 ;  /* 0x000000060606722b */ /* 0x000fd00000000006 */
[----:B------:R-:W-:-:S08]  /*0710*/  DFMA R6, R4, R6, R4 ;  /* 0x000000060406722b */ /* 0x000fd00000000004 */
[----:B------:R-:W-:-:S08]  /*0720*/  DFMA R4, -R26, R6, 1 ;  /* 0x3ff000001a04742b */ /* 0x000fd00000000106 */
[----:B------:R-:W-:-:S08]  /*0730*/  DFMA R4, R6, R4, R6 ;  /* 0x000000040604722b */ /* 0x000fd00000000006 */
[----:B------:R-:W-:-:S08]  /*0740*/  DMUL R28, R18, R4 ;  /* 0x00000004121c7228 */ /* 0x000fd00000000000 */
[----:B------:R-:W-:-:S08]  /*0750*/  DFMA R6, -R26, R28, R18 ;  /* 0x0000001c1a06722b */ /* 0x000fd00000000112 */
[----:B------:R-:W-:-:S10]  /*0760*/  DFMA R28, R4, R6, R28 ;  /* 0x00000006041c722b */ /* 0x000fd4000000001c */
[----:B------:R-:W-:-:S05]  /*0770*/  FFMA R4, RZ, R27, R29 ;  /* 0x0000001bff047223 */ /* 0x000fca000000001d */
[----:B------:R-:W-:-:S13]  /*0780*/  FSETP.GT.AND P0, PT, |R4|, 1.469367938527859385e-39, PT ;  /* 0x001000000400780b */ /* 0x000fda0003f04200 */
[----:B------:R-:W-:Y:S05]  /*0790*/  @P0 BRA P1, `(.L_x_7) ;  /* 0x0000000000200947 */ /* 0x000fea0000800000 */
[----:B------:R-:W-:Y:S01]  /*07a0*/  IMAD.MOV.U32 R5, RZ, RZ, R18 ;  /* 0x000000ffff057224 */ /* 0x000fe200078e0012 */
[----:B------:R-:W-:Y:S01]  /*07b0*/  MOV R4, 0x800 ;  /* 0x0000080000047802 */ /* 0x000fe20000000f00 */
[----:B------:R-:W-:Y:S02]  /*07c0*/  IMAD.MOV.U32 R7, RZ, RZ, R19 ;  /* 0x000000ffff077224 */ /* 0x000fe400078e0013 */
[----:B------:R-:W-:Y:S02]  /*07d0*/  IMAD.MOV.U32 R8, RZ, RZ, R26 ;  /* 0x000000ffff087224 */ /* 0x000fe400078e001a */
[----:B------:R-:W-:-:S07]  /*07e0*/  IMAD.MOV.U32 R6, RZ, RZ, R27 ;  /* 0x000000ffff067224 */ /* 0x000fce00078e001b */
[----:B------:R-:W-:Y:S05]  /*07f0*/  CALL.REL.NOINC `($__internal_0_$__cuda_sm20_div_rn_f64_full) ;  /* 0x0000001800a47944 */ /* 0x000fea0003c00000 */
[----:B------:R-:W-:Y:S02]  /*0800*/  IMAD.MOV.U32 R28, RZ, RZ, R5 ;  /* 0x000000ffff1c7224 */ /* 0x000fe400078e0005 */
[----:B------:R-:W-:-:S07]  /*0810*/  IMAD.MOV.U32 R29, RZ, RZ, R6 ;  /* 0x000000ffff1d7224 */ /* 0x000fce00078e0006 */
.L_x_7:
[----:B------:R-:W-:Y:S05]  /*0820*/  BSYNC.RECONVERGENT B0 ;  /* 0x0000000000007941 */ /* 0x000fea0003800200 */
.L_x_6:
        /* <DEDUP_REMOVED lines=11> */
[----:B------:R-:W-:-:S03]  /*08e0*/  IMAD.MOV.U32 R13, RZ, RZ, 0x3da8ff83 ;  /* 0x3da8ff83ff0d7424 */ /* 0x000fc600078e00ff */
[----:B------:R-:W-:Y:S02]  /*08f0*/  FSEL R36, R36, -8.06006814911005101289e+34, !P0 ;  /* 0xf9785eba24247808 */ /* 0x000fe40004000000 */
[----:B------:R-:W-:-:S06]  /*0900*/  FSEL R37, -R13, 0.11223486810922622681, !P0 ;  /* 0x3de5db650d257808 */ /* 0x000fcc0004000100 */
[----:B--2---:R-:W-:-:S08]  /*0910*/  DFMA R4, R14, R36, R4 ;  /* 0x000000240e04722b */ /* 0x004fd00000000004 */
[----:B------:R-:W-:Y:S01]  /*0920*/  DFMA R4, R14, R4, R6 ;  /* 0x000000040e04722b */ /* 0x000fe20000000006 */
[----:B------:R-:W0:Y:S01]  /*0930*/  MUFU.RCP64H R7, R27 ;  /* 0x0000001b00077308 */ /* 0x000e220000001800 */
[----:B------:R-:W-:-:S06]  /*0940*/  IMAD.MOV.U32 R6, RZ, RZ, 0x1 ;  /* 0x00000001ff067424 */ /* 0x000fcc00078e00ff */
[----:B---3--:R-:W-:-:S08]  /*0950*/  DFMA R4, R14, R4, R8 ;  /* 0x000000040e04722b */ /* 0x008fd00000000008 */
[----:B------:R-:W-:Y:S02]  /*0960*/  DFMA R4, R14, R4, R10 ;  /* 0x000000040e04722b */ /* 0x000fe4000000000a */
[----:B0-----:R-:W-:-:S06]  /*0970*/  DFMA R8, -R26, R6, 1 ;  /* 0x3ff000001a08742b */ /* 0x001fcc0000000106 */
[----:B----4-:R-:W-:Y:S02]  /*0980*/  DFMA R4, R14, R4, R32 ;  /* 0x000000040e04722b */ /* 0x010fe40000000020 */
[----:B------:R-:W-:-:S06]  /*0990*/  DFMA R8, R8, R8, R8 ;  /* 0x000000080808722b */ /* 0x000fcc0000000008 */
[----:B------:R-:W-:Y:S02]  /*09a0*/  DFMA R4, R14, R4, R34 ;  /* 0x000000040e04722b */ /* 0x000fe40000000022 */
[----:B------:R-:W-:-:S06]  /*09b0*/  DFMA R8, R6, R8, R6 ;  /* 0x000000080608722b */ /* 0x000fcc0000000006 */
[----:B------:R-:W-:Y:S02]  /*09c0*/  DFMA R2, R4, R2, R2 ;  /* 0x000000020402722b */ /* 0x000fe40000000002 */
[----:B------:R-:W-:Y:S02]  /*09d0*/  DFMA R4, R14, R4, 1 ;  /* 0x3ff000000e04742b */ /* 0x000fe40000000004 */
[----:B------:R-:W-:-:S08]  /*09e0*/  DFMA R6, -R26, R8, 1 ;  /* 0x3ff000001a06742b */ /* 0x000fd00000000108 */
[----:B------:R-:W-:Y:S01]  /*09f0*/  FSEL R4, R4, R2, !P0 ;  /* 0x0000000204047208 */ /* 0x000fe20004000000 */
[----:B------:R-:W-:Y:S01]  /*0a00*/  DFMA R8, R8, R6, R8 ;  /* 0x000000060808722b */ /* 0x000fe20000000008 */
[----:B------:R-:W-:Y:S02]  /*0a10*/  FSEL R5, R5, R3, !P0 ;  /* 0x0000000305057208 */ /* 0x000fe40004000000 */
[----:B------:R-:W-:-:S04]  /*0a20*/  LOP3.LUT P0, RZ, R12, 0x2, RZ, 0xc0, !PT ;  /* 0x000000020cff7812 */ /* 0x000fc8000780c0ff */
[----:B------:R-:W-:-:S10]  /*0a30*/  DADD R2, RZ, -R4 ;  /* 0x00000000ff027229 */ /* 0x000fd40000000804 */
[----:B------:R-:W-:Y:S02]  /*0a40*/  FSEL R2, R4, R2, !P0 ;  /* 0x0000000204027208 */ /* 0x000fe40004000000 */
[----:B------:R-:W-:-:S06]  /*0a50*/  FSEL R3, R5, R3, !P0 ;  /* 0x0000000305037208 */ /* 0x000fcc0004000000 */
[----:B------:R-:W-:-:S08]  /*0a60*/  DADD R6, R2, R2 ;  /* 0x0000000002067229 */ /* 0x000fd00000000002 */
[----:B------:R-:W-:Y:S02]  /*0a70*/  DMUL R2, R8, R6 ;  /* 0x0000000608027228 */ /* 0x000fe40000000000 */
[----:B------:R-:W-:-:S06]  /*0a80*/  FSETP.GEU.AND P1, PT, |R7|, 6.5827683646048100446e-37, PT ;  /* 0x036000000700780b */ /* 0x000fcc0003f2e200 */
        /* <DEDUP_REMOVED lines=8> */
[----:B------:R-:W-:-:S07]  /*0b10*/  IMAD.MOV.U32 R6, RZ, RZ, R27 ;  /* 0x000000ffff067224 */ /* 0x000fce00078e001b */
[----:B------:R-:W-:Y:S05]  /*0b20*/  CALL.REL.NOINC `($__internal_0_$__cuda_sm20_div_rn_f64_full) ;  /* 0x0000001400d87944 */ /* 0x000fea0003c00000 */
[----:B------:R-:W-:Y:S02]  /*0b30*/  IMAD.MOV.U32 R2, RZ, RZ, R5 ;  /* 0x000000ffff027224 */ /* 0x000fe400078e0005 */
[----:B------:R-:W-:-:S07]  /*0b40*/  IMAD.MOV.U32 R3, RZ, RZ, R6 ;  /* 0x000000ffff037224 */ /* 0x000fce00078e0006 */
.L_x_8:
[----:B------:R-:W-:Y:S01]  /*0b50*/  UMOV UR8, 0xeb1c432d ;  /* 0xeb1c432d00087882 */ /* 0x000fe20000000000 */
[----:B------:R-:W-:Y:S01]  /*0b60*/  UMOV UR9, 0x3f0a36e2 ;  /* 0x3f0a36e200097882 */ /* 0x000fe20000000000 */
[----:B------:R-:W-:Y:S02]  /*0b70*/  DMUL R2, R2, R24 ;  /* 0x0000001802027228 */ /* 0x000fe40000000000 */
[----:B------:R-:W-:Y:S02]  /*0b80*/  DADD R34, R22, UR8 ;  /* 0x0000000816227e29 */ /* 0x000fe40008000000 */
[C-C-:B------:R-:W-:Y:S02]  /*0b90*/  DADD R26, R24.reuse, -R20.reuse ;  /* 0x00000000181a7229 */ /* 0x140fe40000000814 */
[----:B------:R-:W-:-:S04]  /*0ba0*/  DADD R4, -R24, -R20 ;  /* 0x0000000018047229 */ /* 0x000fc80000000914 */
[----:B------:R-:W-:Y:S02]  /*0bb0*/  DADD R34, R34, R34 ;  /* 0x0000000022227229 */ /* 0x000fe40000000022 */
[-CC-:B------:R-:W-:Y:S02]  /*0bc0*/  DFMA R26, R26, R28.reuse, R2.reuse ;  /* 0x0000001c1a1a722b */ /* 0x180fe40000000002 */
[----:B------:R-:W-:-:S04]  /*0bd0*/  DFMA R28, R4, R28, -R2 ;  /* 0x0000001c041c722b */ /* 0x000fc80000000802 */
[----:B------:R-:W-:Y:S02]  /*0be0*/  DSETP.NEU.AND P0, PT, |R34|, +INF , PT ;  /* 0x7ff000002200742a */ /* 0x000fe40003f0d200 */
[----:B------:R-:W-:Y:S02]  /*0bf0*/  DFMA R30, R26, UR8, R20 ;  /* 0x000000081a1e7c2b */ /* 0x000fe40008000014 */
[----:B------:R-:W-:-:S10]  /*0c00*/  DFMA R32, R28, UR8, R24 ;  /* 0x000000081c207c2b */ /* 0x000fd40008000018 */
        /* <DEDUP_REMOVED lines=22> */
[----:B------:R-:W-:Y:S05]  /*0d70*/  CALL.REL.NOINC `($_Z11solve_all_kPKdPdS1_i$__internal_trig_reduction_slowpathd) ;  /* 0x0000001800d87944 */ /* 0x000fea0003c00000 */
[----:B------:R-:W-:Y:S02]  /*0d80*/  IMAD.MOV.U32 R2, RZ, RZ, R7 ;  /* 0x000000ffff027224 */ /* 0x000fe400078e0007 */
[----:B------:R-:W-:Y:S02]  /*0d90*/  IMAD.MOV.U32 R36, RZ, RZ, R4 ;  /* 0x000000ffff247224 */ /* 0x000fe400078e0004 */
[----:B------:R-:W-:-:S07]  /*0da0*/  IMAD.MOV.U32 R37, RZ, RZ, R5 ;  /* 0x000000ffff257224 */ /* 0x000fce00078e0005 */
.L_x_9:
        /* <DEDUP_REMOVED lines=22> */
[----:B------:R-:W-:Y:S01]  /*0f10*/  DFMA R4, R38, R4, 1 ;  /* 0x3ff000002604742b */ /* 0x000fe20000000004 */
[----:B------:R-:W-:-:S09]  /*0f20*/  @!P1 IMAD.MOV.U32 R38, RZ, RZ, 0x1 ;  /* 0x00000001ff269424 */ /* 0x000fd200078e00ff */
[----:B------:R-:W-:Y:S02]  /*0f30*/  FSEL R6, R4, R36, !P0 ;  /* 0x0000002404067208 */ /* 0x000fe40004000000 */
        /* <DEDUP_REMOVED lines=30> */
.L_x_11:
[----:B------:R-:W-:-:S07]  /*1120*/  VIADD R38, R38, 0x1 ;  /* 0x0000000126267836 */ /* 0x000fce0000000000 */
.L_x_10:
[----:B------:R-:W-:Y:S01]  /*1130*/  DADD R34, R16, -R14 ;  /* 0x0000000010227229 */ /* 0x000fe2000000080e */
        /* <DEDUP_REMOVED lines=23> */
.L_x_13:
[----:B------:R-:W-:Y:S05]  /*12b0*/  BSYNC.RECONVERGENT B0 ;  /* 0x0000000000007941 */ /* 0x000fea0003800200 */
.L_x_12:
        /* <DEDUP_REMOVED lines=50> */
.L_x_14:
[----:B------:R-:W-:Y:S01]  /*15e0*/  DMUL R4, R32, R2 ;  /* 0x0000000220047228 */ /* 0x000fe20000000000 */
[----:B------:R-:W-:Y:S01]  /*15f0*/  UMOV UR8, 0xeb1c432d ;  /* 0xeb1c432d00087882 */ /* 0x000fe20000000000 */
[C-C-:B------:R-:W-:Y:S01]  /*1600*/  DADD R6, -R30.reuse, -R32.reuse ;  /* 0x000000001e067229 */ /* 0x140fe20000000920 */
[----:B------:R-:W-:Y:S01]  /*1610*/  UMOV UR9, 0x3f1a36e2 ;  /* 0x3f1a36e200097882 */ /* 0x000fe20000000000 */
[----:B------:R-:W-:Y:S01]  /*1620*/  DADD R32, -R30, R32 ;  /* 0x000000001e207229 */ /* 0x000fe20000000120 */
[----:B------:R-:W-:Y:S01]  /*1630*/  UMOV UR12, 0xeb1c432d ;  /* 0xeb1c432d000c7882 */ /* 0x000fe20000000000 */
[----:B------:R-:W-:Y:S01]  /*1640*/  DADD R22, R22, UR8 ;  /* 0x0000000816167e29 */ /* 0x000fe20008000000 */
[----:B------:R-:W-:-:S03]  /*1650*/  UMOV UR13, 0x3f0a36e2 ;  /* 0x3f0a36e2000d7882 */ /* 0x000fc60000000000 */
[-CC-:B------:R-:W-:Y:S02]  /*1660*/  DFMA R30, R6, R36.reuse, -R4.reuse ;  /* 0x00000024061e722b */ /* 0x180fe40000000804 */
[----:B------:R-:W-:Y:S02]  /*1670*/  DFMA R32, R32, R36, R4 ;  /* 0x000000242020722b */ /* 0x000fe40000000004 */
[----:B------:R-:W-:-:S04]  /*1680*/  DADD R42, R22, R22 ;  /* 0x00000000162a7229 */ /* 0x000fc80000000016 */
[----:B------:R-:W-:Y:S02]  /*1690*/  DFMA R6, R30, UR12, R24 ;  /* 0x0000000c1e067c2b */ /* 0x000fe40008000018 */
[----:B------:R-:W-:Y:S02]  /*16a0*/  DFMA R4, R32, UR12, R20 ;  /* 0x0000000c20047c2b */ /* 0x000fe40008000014 */
[----:B------:R-:W-:-:S04]  /*16b0*/  DSETP.NEU.AND P2, PT, |R42|, +INF , PT ;  /* 0x7ff000002a00742a */ /* 0x000fc80003f4d200 */
[----:B------:R-:W-:Y:S02]  /*16c0*/  DMUL R2, R6, R2 ;  /* 0x0000000206027228 */ /* 0x000fe40000000000 */
[C-C-:B------:R-:W-:Y:S02]  /*16d0*/  DADD R34, -R4.reuse, R6.reuse ;  /* 0x0000000004227229 */ /* 0x140fe40000000106 */
[----:B------:R-:W-:-:S06]  /*16e0*/  DADD R4, -R4, -R6 ;  /* 0x0000000004047229 */ /* 0x000fcc0000000906 */
[-CC-:B------:R-:W-:Y:S02]  /*16f0*/  DFMA R34, R34, R36.reuse, R2.reuse ;  /* 0x000000242222722b */ /* 0x180fe40000000002 */
[----:B------:R-:W-:Y:S02]  /*1700*/  DFMA R36, R4, R36, -R2 ;  /* 0x000000240424722b */ /* 0x000fe40000000802 */
[----:B------:R-:W-:Y:S01]  /*1710*/  @!P2 DMUL R44, RZ, R42 ;  /* 0x0000002aff2ca228 */ /* 0x000fe20000000000 */
[----:B------:R-:W-:-:S03]  /*1720*/  @!P2 IMAD.MOV.U32 R2, RZ, RZ, RZ ;  /* 0x000000ffff02a224 */ /* 0x000fc600078e00ff */
[----:B------:R-:W-:Y:S02]  /*1730*/  DFMA R38, R34, UR8, R20 ;  /* 0x0000000822267c2b */ /* 0x000fe40008000014 */
[----:B------:R-:W-:Y:S01]  /*1740*/  DFMA R40, R36, UR8, R24 ;  /* 0x0000000824287c2b */ /* 0x000fe20008000018 */
[----:B------:R-:W-:Y:S10]  /*1750*/  @!P2 BRA `(.L_x_15) ;  /* 0x00000000005ca947 */ /* 0x000ff40003800000 */
        /* <DEDUP_REMOVED lines=23> */
.L_x_15:
        /* <DEDUP_REMOVED lines=21> */
[----:B------:R-:W-:Y:S02]  /*1a20*/  DFMA R4, R46, R4, 1 ;  /* 0x3ff000002e04742b */ /* 0x000fe40000000004 */
[----:B------:R-:W-:-:S08]  /*1a30*/  @!P2 DMUL R46, RZ, R42 ;  /* 0x0000002aff2ea228 */ /* 0x000fd00000000000 */
[----:B------:R-:W-:Y:S01]  /*1a40*/  FSEL R6, R4, R44, !P0 ;  /* 0x0000002c04067208 */ /* 0x000fe20004000000 */
[----:B------:R-:W-:Y:S01]  /*1a50*/  @!P2 IMAD.MOV.U32 R44, RZ, RZ, 0x1 ;  /* 0x00000001ff2ca424 */ /* 0x000fe200078e00ff */
[----:B------:R-:W-:Y:S02]  /*1a60*/  FSEL R7, R5, R45, !P0 ;  /* 0x0000002d05077208 */ /* 0x000fe40004000000 */
[----:B------:R-:W-:-:S04]  /*1a70*/  LOP3.LUT P0, RZ, R2, 0x2, RZ, 0xc0, !PT ;  /* 0x0000000202ff7812 */ /* 0x000fc8000780c0ff */
        /* <DEDUP_REMOVED lines=27> */
.L_x_17:
[----:B------:R-:W-:-:S07]  /*1c30*/  VIADD R44, R2, 0x1 ;  /* 0x00000001022c7836 */ /* 0x000fce0000000000 */
.L_x_16:
        /* <DEDUP_REMOVED lines=24> */
.L_x_19:
[----:B------:R-:W-:Y:S05]  /*1dc0*/  BSYNC.RECONVERGENT B0 ;  /* 0x0000000000007941 */ /* 0x000fea0003800200 */
.L_x_18:
        /* <DEDUP_REMOVED lines=17> */
[----:B------:R-:W-:Y:S02]  /*1ee0*/  DFMA R10, R48, R4, R10 ;  /* 0x00000004300a722b */ /* 0x000fe4000000000a */
[----:B------:R-:W0:Y:S01]  /*1ef0*/  MUFU.RCP64H R5, R43 ;  /* 0x0000002b00057308 */ /* 0x000e220000001800 */
[----:B------:R-:W-:-:S05]  /*1f00*/  IMAD.MOV.U32 R4, RZ, RZ, 0x1 ;  /* 0x00000001ff047424 */ /* 0x000fca00078e00ff */
[----:B----4-:R-:W-:-:S08]  /*1f10*/  DFMA R10, R48, R10, R12 ;  /* 0x0000000a300a722b */ /* 0x010fd0000000000c */
[----:B------:R-:W-:Y:S02]  /*1f20*/  DFMA R10, R48, R10, R14 ;  /* 0x0000000a300a722b */ /* 0x000fe4000000000e */
[----:B0-----:R-:W-:-:S06]  /*1f30*/  DFMA R6, -R42, R4, 1 ;  /* 0x3ff000002a06742b */ /* 0x001fcc0000000104 */
[----:B------:R-:W-:Y:S02]  /*1f40*/  DFMA R46, R10, R46, R46 ;  /* 0x0000002e0a2e722b */ /* 0x000fe4000000002e */
[----:B------:R-:W-:Y:S02]  /*1f50*/  DFMA R10, R48, R10, 1 ;  /* 0x3ff00000300a742b */ /* 0x000fe4000000000a */
[----:B------:R-:W-:-:S08]  /*1f60*/  DFMA R8, R6, R6, R6 ;  /* 0x000000060608722b */ /* 0x000fd00000000006 */
[----:B------:R-:W-:Y:S01]  /*1f70*/  FSEL R6, R10, R46, !P0 ;  /* 0x0000002e0a067208 */ /* 0x000fe20004000000 */
[----:B------:R-:W-:Y:S01]  /*1f80*/  DFMA R8, R4, R8, R4 ;  /* 0x000000080408722b */ /* 0x000fe20000000004 */
[----:B------:R-:W-:Y:S02]  /*1f90*/  FSEL R7, R11, R47, !P0 ;  /* 0x0000002f0b077208 */ /* 0x000fe40004000000 */
[----:B------:R-:W-:-:S04]  /*1fa0*/  LOP3.LUT P0, RZ, R44, 0x2, RZ, 0xc0, !PT ;  /* 0x000000022cff7812 */ /* 0x000fc8000780c0ff */
[----:B------:R-:W-:Y:S02]  /*1fb0*/  DADD R4, RZ, -R6 ;  /* 0x00000000ff047229 */ /* 0x000fe40000000806 */
[----:B------:R-:W-:-:S08]  /*1fc0*/  DFMA R10, -R42, R8, 1 ;  /* 0x3ff000002a0a742b */ /* 0x000fd00000000108 */
[----:B------:R-:W-:Y:S01]  /*1fd0*/  FSEL R4, R6, R4, !P0 ;  /* 0x0000000406047208 */ /* 0x000fe20004000000 */
[----:B------:R-:W-:Y:S01]  /*1fe0*/  DFMA R10, R8, R10, R8 ;  /* 0x0000000a080a722b */ /* 0x000fe20000000008 */
        /* <DEDUP_REMOVED lines=17> */
.L_x_20:
[----:B------:R-:W-:Y:S01]  /*2100*/  DMUL R6, R40, R4 ;  /* 0x0000000428067228 */ /* 0x000fe20000000000 */
[----:B------:R-:W-:Y:S01]  /*2110*/  UIADD3 UR4, UPT, UPT, UR4, 0x1, URZ ;  /* 0x0000000104047890 */ /* 0x000fe2000fffe0ff */
[C-C-:B------:R-:W-:Y:S01]  /*2120*/  DADD R4, -R38.reuse, R40.reuse ;  /* 0x0000000026047229 */ /* 0x140fe20000000128 */
[----:B------:R-:W-:Y:S01]  /*2130*/  UMOV UR8, 0x9cbd821e ;  /* 0x9cbd821e00087882 */ /* 0x000fe20000000000 */
[----:B------:R-:W-:Y:S01]  /*2140*/  DADD R38, -R38, -R40 ;  /* 0x0000000026267229 */ /* 0x000fe20000000928 */
[----:B------:R-:W-:Y:S01]  /*2150*/  UISETP.NE.AND UP0, UPT, UR4, 0x4cb2f, UPT ;  /* 0x0004cb2f0400788c */ /* 0x000fe2000bf05270 */
[----:B------:R-:W-:Y:S01]  /*2160*/  DFMA R26, R32, 2, R26 ;  /* 0x40000000201a782b */ /* 0x000fe2000000001a */
[----:B------:R-:W-:Y:S01]  /*2170*/  UMOV UR9, 0x3ef179ec ;  /* 0x3ef179ec00097882 */ /* 0x000fe20000000000 */
[----:B------:R-:W-:Y:S02]  /*2180*/  DFMA R28, R30, 2, R28 ;  /* 0x400000001e1c782b */ /* 0x000fe4000000001c */
[----:B------:R-:W-:-:S02]  /*2190*/  DFMA R4, R4, R2, R6 ;  /* 0x000000020404722b */ /* 0x000fc40000000006 */
[----:B------:R-:W-:Y:S02]  /*21a0*/  DFMA R38, R38, R2, -R6 ;  /* 0x000000022626722b */ /* 0x000fe40000000806 */
[----:B------:R-:W-:Y:S02]  /*21b0*/  DFMA R26, R34, 2, R26 ;  /* 0x40000000221a782b */ /* 0x000fe4000000001a */
[----:B------:R-:W-:-:S06]  /*21c0*/  DFMA R28, R36, 2, R28 ;  /* 0x40000000241c782b */ /* 0x000fcc000000001c */
[----:B------:R-:W-:Y:S02]  /*21d0*/  DADD R4, R4, R26 ;  /* 0x0000000004047229 */ /* 0x000fe4000000001a */
[----:B------:R-:W-:-:S06]  /*21e0*/  DADD R28, R38, R28 ;  /* 0x00000000261c7229 */ /* 0x000fcc000000001c */
[----:B------:R-:W-:Y:S02]  /*21f0*/  DFMA R20, R4, UR8, R20 ;  /* 0x0000000804147c2b */ /* 0x000fe40008000014 */
[----:B------:R-:W-:Y:S01]  /*2200*/  DFMA R24, R28, UR8, R24 ;  /* 0x000000081c187c2b */ /* 0x000fe20008000018 */
[----:B------:R-:W-:Y:S10]  /*2210*/  BRA.U UP0, `(.L_x_21) ;  /* 0xffffffdd00d07547 */ /* 0x000ff4000b83ffff */
[----:B------:R-:W0:Y:S08]  /*2220*/  LDC.64 R2, c[0x0][0x388] ;  /* 0x0000e200ff027b82 */ /* 0x000e300000000a00 */
[----:B------:R-:W1:Y:S01]  /*2230*/  LDC.64 R4, c[0x0][0x390] ;  /* 0x0000e400ff047b82 */ /* 0x000e620000000a00 */
[----:B0-----:R-:W-:-:S05]  /*2240*/  IMAD.WIDE R2, R0, 0x8, R2 ;  /* 0x0000000800027825 */ /* 0x001fca00078e0202 */
[----:B------:R-:W-:Y:S01]  /*2250*/  STG.E.64 desc[UR6][R2.64], R20 ;  /* 0x0000001402007986 */ /* 0x000fe2000c101b06 */
[----:B-1----:R-:W-:-:S05]  /*2260*/  IMAD.WIDE R4, R0, 0x8, R4 ;  /* 0x0000000800047825 */ /* 0x002fca00078e0204 */
[----:B------:R-:W-:Y:S01]  /*2270*/  STG.E.64 desc[UR6][R4.64], R24 ;  /* 0x0000001804007986 */ /* 0x000fe2000c101b06 */
[----:B------:R-:W-:Y:S05]  /*2280*/  EXIT ;  /* 0x000000000000794d */ /* 0x000fea0003800000 */
        .weak           $__internal_0_$__cuda_sm20_div_rn_f64_full
        .type           $__internal_0_$__cuda_sm20_div_rn_f64_full,@function
        .size           $__internal_0_$__cuda_sm20_div_rn_f64_full,($_Z11solve_all_kPKdPdS1_i$__internal_trig_reduction_slowpathd - $__internal_0_$__cuda_sm20_div_rn_f64_full)
$__internal_0_$__cuda_sm20_div_rn_f64_full:
[C---:B------:R-:W-:Y:S01]  /*2290*/  FSETP.GEU.AND P0, PT, |R6|.reuse, 1.469367938527859385e-39, PT ;  /* 0x001000000600780b */ /* 0x040fe20003f0e200 */
[----:B------:R-:W-:Y:S01]  /*22a0*/  IMAD.MOV.U32 R14, RZ, RZ, R8 ;  /* 0x000000ffff0e7224 */ /* 0x000fe200078e0008 */
[C---:B------:R-:W-:Y:S01]  /*22b0*/  LOP3.LUT R9, R6.reuse, 0x800fffff, RZ, 0xc0, !PT ;  /* 0x800fffff06097812 */ /* 0x040fe200078ec0ff */
[----:B------:R-:W-:Y:S01]  /*22c0*/  IMAD.MOV.U32 R51, RZ, RZ, R7 ;  /* 0x000000ffff337224 */ /* 0x000fe200078e0007 */
[----:B------:R-:W-:Y:S01]  /*22d0*/  LOP3.LUT R7, R6, 0x7ff00000, RZ, 0xc0, !PT ;  /* 0x7ff0000006077812 */ /* 0x000fe200078ec0ff */
[----:B------:R-:W-:Y:S01]  /*22e0*/  IMAD.MOV.U32 R48, RZ, RZ, 0x1 ;  /* 0x00000001ff307424 */ /* 0x000fe200078e00ff */
[----:B------:R-:W-:Y:S01]  /*22f0*/  LOP3.LUT R15, R9, 0x3ff00000, RZ, 0xfc, !PT ;  /* 0x3ff00000090f7812 */ /* 0x000fe200078efcff */
[----:B------:R-:W-:Y:S01]  /*2300*/  IMAD.MOV.U32 R9, RZ, RZ, R6 ;  /* 0x000000ffff097224 */ /* 0x000fe200078e0006 */
[C---:B------:R-:W-:Y:S01]  /*2310*/  FSETP.GEU.AND P2, PT, |R51|.reuse, 1.469367938527859385e-39, PT ;  /* 0x001000003300780b */ /* 0x040fe20003f4e200 */
[----:B------:R-:W-:Y:S01]  /*2320*/  IMAD.MOV.U32 R50, RZ, RZ, R5 ;  /* 0x000000ffff327224 */ /* 0x000fe200078e0005 */
[----:B------:R-:W-:Y:S01]  /*2330*/  LOP3.LUT R5, R51, 0x7ff00000, RZ, 0xc0, !PT ;  /* 0x7ff0000033057812 */ /* 0x000fe200078ec0ff */
[----:B------:R-:W-:Y:S01]  /*2340*/  IMAD.MOV.U32 R6, RZ, RZ, 0x1ca00000 ;  /* 0x1ca00000ff067424 */ /* 0x000fe200078e00ff */
[----:B------:R-:W-:Y:S01]  /*2350*/  BSSY.RECONVERGENT B1, `(.L_x_22) ;  /* 0x0000053000017945 */ /* 0x000fe20003800200 */
[----:B------:R-:W-:Y:S01]  /*2360*/  @!P0 DMUL R14, R8, 8.98846567431157953865e+307 ;  /* 0x7fe00000080e8828 */ /* 0x000fe20000000000 */
[----:B------:R-:W-:-:S05]  /*2370*/  ISETP.GE.U32.AND P1, PT, R5, R7, PT ;  /* 0x000000070500720c */ /* 0x000fca0003f26070 */
[----:B------:R-:W0:Y:S02]  /*2380*/  MUFU.RCP64H R49, R15 ;  /* 0x0000000f00317308 */ /* 0x000e240000001800 */
[----:B------:R-:W-:Y:S02]  /*2390*/  @!P2 LOP3.LUT R10, R9, 0x7ff00000, RZ, 0xc0, !PT ;  /* 0x7ff00000090aa812 */ /* 0x000fe400078ec0ff */
[----:B------:R-:W-:Y:S02]  /*23a0*/  @!P0 LOP3.LUT R7, R15, 0x7ff00000, RZ, 0xc0, !PT ;  /* 0x7ff000000f078812 */ /* 0x000fe400078ec0ff */
[----:B------:R-:W-:Y:S02]  /*23b0*/  @!P2 ISETP.GE.U32.AND P3, PT, R5, R10, PT ;  /* 0x0000000a0500a20c */ /* 0x000fe40003f66070 */
[C---:B------:R-:W-:Y:S02]  /*23c0*/  SEL R10, R6.reuse, 0x63400000, !P1 ;  /* 0x63400000060a7807 */ /* 0x040fe40004800000 */
[----:B------:R-:W-:-:S04]  /*23d0*/  @!P2 SEL R11, R6, 0x63400000, !P3 ;  /* 0x63400000060ba807 */ /* 0x000fc80005800000 */
[----:B------:R-:W-:Y:S01]  /*23e0*/  @!P2 LOP3.LUT R11, R11, 0x80000000, R51, 0xf8, !PT ;  /* 0x800000000b0ba812 */ /* 0x000fe200078ef833 */
[----:B0-----:R-:W-:-:S03]  /*23f0*/  DFMA R52, R48, -R14, 1 ;  /* 0x3ff000003034742b */ /* 0x001fc6000000080e */
[----:B------:R-:W-:-:S05]  /*2400*/  @!P2 LOP3.LUT R11, R11, 0x100000, RZ, 0xfc, !PT ;  /* 0x001000000b0ba812 */ /* 0x000fca00078efcff */
[----:B------:R-:W-:-:S08]  /*2410*/  DFMA R52, R52, R52, R52 ;  /* 0x000000343434722b */ /* 0x000fd00000000034 */
[----:B------:R-:W-:Y:S01]  /*2420*/  DFMA R48, R48, R52, R48 ;  /* 0x000000343030722b */ /* 0x000fe20000000030 */
[----:B------:R-:W-:Y:S01]  /*2430*/  LOP3.LUT R53, R10, 0x800fffff, R51, 0xf8, !PT ;  /* 0x800fffff0a357812 */ /* 0x000fe200078ef833 */
[----:B------:R-:W-:Y:S02]  /*2440*/  IMAD.MOV.U32 R52, RZ, RZ, R50 ;  /* 0x000000ffff347224 */ /* 0x000fe400078e0032 */
[----:B------:R-:W-:-:S04]  /*2450*/  @!P2 IMAD.MOV.U32 R10, RZ, RZ, RZ ;  /* 0x000000ffff0aa224 */ /* 0x000fc800078e00ff */
[----:B------:R-:W-:Y:S02]  /*2460*/  DFMA R54, R48, -R14, 1 ;  /* 0x3ff000003036742b */ /* 0x000fe4000000080e */
[----:B------:R-:W-:-:S06]  /*2470*/  @!P2 DFMA R52, R52, 2, -R10 ;  /* 0x400000003434a82b */ /* 0x000fcc000000080a */
[----:B------:R-:W-:-:S08]  /*2480*/  DFMA R54, R48, R54, R48 ;  /* 0x000000363036722b */ /* 0x000fd00000000030 */
[----:B------:R-:W-:-:S08]  /*2490*/  DMUL R10, R54, R52 ;  /* 0x00000034360a7228 */ /* 0x000fd00000000000 */
[----:B------:R-:W-:-:S08]  /*24a0*/  DFMA R48, R10, -R14, R52 ;  /* 0x8000000e0a30722b */ /* 0x000fd00000000034 */
[----:B------:R-:W-:Y:S01]  /*24b0*/  DFMA R48, R54, R48, R10 ;  /* 0x000000303630722b */ /* 0x000fe2000000000a */
[----:B------:R-:W-:Y:S01]  /*24c0*/  IMAD.MOV.U32 R10, RZ, RZ, R5 ;  /* 0x000000ffff0a7224 */ /* 0x000fe200078e0005 */
[----:B------:R-:W-:-:S05]  /*24d0*/  @!P2 LOP3.LUT R10, R53, 0x7ff00000, RZ, 0xc0, !PT ;  /* 0x7ff00000350aa812 */ /* 0x000fca00078ec0ff */
[----:B------:R-:W-:-:S05]  /*24e0*/  VIADD R11, R10, 0xffffffff ;  /* 0xffffffff0a0b7836 */ /* 0x000fca0000000000 */
[----:B------:R-:W-:Y:S01]  /*24f0*/  ISETP.GT.U32.AND P0, PT, R11, 0x7feffffe, PT ;  /* 0x7feffffe0b00780c */ /* 0x000fe20003f04070 */
[----:B------:R-:W-:-:S05]  /*2500*/  VIADD R11, R7, 0xffffffff ;  /* 0xffffffff070b7836 */ /* 0x000fca0000000000 */
[----:B------:R-:W-:-:S13]  /*2510*/  ISETP.GT.U32.OR P0, PT, R11, 0x7feffffe, P0 ;  /* 0x7feffffe0b00780c */ /* 0x000fda0000704470 */
[----:B------:R-:W-:Y:S05]  /*2520*/  @P0 BRA `(.L_x_23) ;  /* 0x0000000000740947 */ /* 0x000fea0003800000 */
[----:B------:R-:W-:-:S04]  /*2530*/  LOP3.LUT R7, R9, 0x7ff00000, RZ, 0xc0, !PT ;  /* 0x7ff0000009077812 */ /* 0x000fc800078ec0ff */
[CC--:B------:R-:W-:Y:S02]  /*2540*/  VIADDMNMX R10, R5.reuse, -R7.reuse, 0xb9600000, !PT ;  /* 0xb9600000050a7446 */ /* 0x0c0fe40007800907 */
[----:B------:R-:W-:Y:S02]  /*2550*/  ISETP.GE.U32.AND P0, PT, R5, R7, PT ;  /* 0x000000070500720c */ /* 0x000fe40003f06070 */
[----:B------:R-:W-:Y:S02]  /*2560*/  VIMNMX R10, PT, PT, R10, 0x46a00000, PT ;  /* 0x46a000000a0a7848 */ /* 0x000fe40003fe0100 */
[----:B------:R-:W-:-:S05]  /*2570*/  SEL R6, R6, 0x63400000, !P0 ;  /* 0x6340000006067807 */ /* 0x000fca0004000000 */
[----:B------:R-:W-:Y:S02]  /*2580*/  IMAD.IADD R6, R10, 0x1, -R6 ;  /* 0x000000010a067824 */ /* 0x000fe400078e0a06 */
[----:B------:R-:W-:Y:S02]  /*2590*/  IMAD.MOV.U32 R10, RZ, RZ, RZ ;  /* 0x000000ffff0a7224 */ /* 0x000fe400078e00ff */
[----:B------:R-:W-:-:S06]  /*25a0*/  VIADD R11, R6, 0x7fe00000 ;  /* 0x7fe00000060b7836 */ /* 0x000fcc0000000000 */
[----:B------:R-:W-:-:S10]  /*25b0*/  DMUL R54, R48, R10 ;  /* 0x0000000a30367228 */ /* 0x000fd40000000000 */
[----:B------:R-:W-:-:S13]  /*25c0*/  FSETP.GTU.AND P0, PT, |R55|, 1.469367938527859385e-39, PT ;  /* 0x001000003700780b */ /* 0x000fda0003f0c200 */
[----:B------:R-:W-:Y:S05]  /*25d0*/  @P0 BRA `(.L_x_24) ;  /* 0x0000000000a80947 */ /* 0x000fea0003800000 */
[----:B------:R-:W-:-:S06]  /*25e0*/  DFMA R14, R48, -R14, R52 ;  /* 0x8000000e300e722b */ /* 0x000fcc0000000034 */
[----:B------:R-:W-:-:S04]  /*25f0*/  IMAD.MOV.U32 R14, RZ, RZ, RZ ;  /* 0x000000ffff0e7224 */ /* 0x000fc800078e00ff */
[C---:B------:R-:W-:Y:S02]  /*2600*/  FSETP.NEU.AND P0, PT, R15.reuse, RZ, PT ;  /* 0x000000ff0f00720b */ /* 0x040fe40003f0d000 */
[----:B------:R-:W-:-:S04]  /*2610*/  LOP3.LUT R8, R15, 0x80000000, R9, 0x48, !PT ;  /* 0x800000000f087812 */ /* 0x000fc800078e4809 */
[----:B------:R-:W-:-:S07]  /*2620*/  LOP3.LUT R15, R8, R11, RZ, 0xfc, !PT ;  /* 0x0000000b080f7212 */ /* 0x000fce00078efcff */
[----:B------:R-:W-:Y:S05]  /*2630*/  @!P0 BRA `(.L_x_24) ;  /* 0x0000000000908947 */ /* 0x000fea0003800000 */
[----:B------:R-:W-:Y:S01]  /*2640*/  IMAD.MOV R11, RZ, RZ, -R6 ;  /* 0x000000ffff0b7224 */ /* 0x000fe200078e0a06 */
[----:B------:R-:W-:Y:S01]  /*2650*/  IADD3 R6, PT, PT, -R6, -0x43300000, RZ ;  /* 0xbcd0000006067810 */ /* 0x000fe20007ffe1ff */
[----:B------:R-:W-:-:S06]  /*2660*/  IMAD.MOV.U32 R10, RZ, RZ, RZ ;  /* 0x000000ffff0a7224 */ /* 0x000fcc00078e00ff */
[----:B------:R-:W-:Y:S02]  /*2670*/  DFMA R10, R54, -R10, R48 ;  /* 0x8000000a360a722b */ /* 0x000fe40000000030 */
[----:B------:R-:W-:-:S08]  /*2680*/  DMUL.RP R48, R48, R14 ;  /* 0x0000000e30307228 */ /* 0x000fd00000008000 */
[----:B------:R-:W-:Y:S02]  /*2690*/  FSETP.NEU.AND P0, PT, |R11|, R6, PT ;  /* 0x000000060b00720b */ /* 0x000fe40003f0d200 */
[----:B------:R-:W-:Y:S02]  /*26a0*/  LOP3.LUT R8, R49, R8, RZ, 0x3c, !PT ;  /* 0x0000000831087212 */ /* 0x000fe400078e3cff */
[----:B------:R-:W-:Y:S02]  /*26b0*/  FSEL R5, R48, R54, !P0 ;  /* 0x0000003630057208 */ /* 0x000fe40004000000 */
[----:B------:R-:W-:-:S03]  /*26c0*/  FSEL R8, R8, R55, !P0 ;  /* 0x0000003708087208 */ /* 0x000fc60004000000 */
[----:B------:R-:W-:Y:S02]  /*26d0*/  IMAD.MOV.U32 R54, RZ, RZ, R5 ;  /* 0x000000ffff367224 */ /* 0x000fe400078e0005 */
[----:B------:R-:W-:Y:S01]  /*26e0*/  IMAD.MOV.U32 R55, RZ, RZ, R8 ;  /* 0x000000ffff377224 */ /* 0x000fe200078e0008 */
[----:B------:R-:W-:Y:S06]  /*26f0*/  BRA `(.L_x_24) ;  /* 0x0000000000607947 */ /* 0x000fec0003800000 */
.L_x_23:
[----:B------:R-:W-:-:S14]  /*2700*/  DSETP.NAN.AND P0, PT, R50, R50, PT ;  /* 0x000000323200722a */ /* 0x000fdc0003f08000 */
[----:B------:R-:W-:Y:S05]  /*2710*/  @P0 BRA `(.L_x_25) ;  /* 0x00000000004c0947 */ /* 0x000fea0003800000 */
[----:B------:R-:W-:-:S14]  /*2720*/  DSETP.NAN.AND P0, PT, R8, R8, PT ;  /* 0x000000080800722a */ /* 0x000fdc0003f08000 */
[----:B------:R-:W-:Y:S05]  /*2730*/  @P0 BRA `(.L_x_26) ;  /* 0x0000000000340947 */ /* 0x000fea0003800000 */
[----:B------:R-:W-:Y:S01]  /*2740*/  ISETP.NE.AND P0, PT, R10, R7, PT ;  /* 0x000000070a00720c */ /* 0x000fe20003f05270 */
[----:B------:R-:W-:Y:S02]  /*2750*/  IMAD.MOV.U32 R54, RZ, RZ, 0x0 ;  /* 0x00000000ff367424 */ /* 0x000fe400078e00ff */
[----:B------:R-:W-:-:S10]  /*2760*/  IMAD.MOV.U32 R55, RZ, RZ, -0x80000 ;  /* 0xfff80000ff377424 */ /* 0x000fd400078e00ff */
[----:B------:R-:W-:Y:S05]  /*2770*/  @!P0 BRA `(.L_x_24) ;  /* 0x0000000000408947 */ /* 0x000fea0003800000 */
[----:B------:R-:W-:Y:S02]  /*2780*/  ISETP.NE.AND P0, PT, R10, 0x7ff00000, PT ;  /* 0x7ff000000a00780c */ /* 0x000fe40003f05270 */
[----:B------:R-:W-:Y:S02]  /*2790*/  LOP3.LUT R8, R51, 0x80000000, R9, 0x48, !PT ;  /* 0x8000000033087812 */ /* 0x000fe400078e4809 */
[----:B------:R-:W-:-:S13]  /*27a0*/  ISETP.EQ.OR P0, PT, R7, RZ, !P0 ;  /* 0x000000ff0700720c */ /* 0x000fda0004702670 */
[----:B------:R-:W-:Y:S01]  /*27b0*/  @P0 LOP3.LUT R5, R8, 0x7ff00000, RZ, 0xfc, !PT ;  /* 0x7ff0000008050812 */ /* 0x000fe200078efcff */
[----:B------:R-:W-:Y:S02]  /*27c0*/  @!P0 IMAD.MOV.U32 R54, RZ, RZ, RZ ;  /* 0x000000ffff368224 */ /* 0x000fe400078e00ff */
[----:B------:R-:W-:Y:S02]  /*27d0*/  @!P0 IMAD.MOV.U32 R55, RZ, RZ, R8 ;  /* 0x000000ffff378224 */ /* 0x000fe400078e0008 */
[----:B------:R-:W-:Y:S02]  /*27e0*/  @P0 IMAD.MOV.U32 R54, RZ, RZ, RZ ;  /* 0x000000ffff360224 */ /* 0x000fe400078e00ff */
[----:B------:R-:W-:Y:S01]  /*27f0*/  @P0 IMAD.MOV.U32 R55, RZ, RZ, R5 ;  /* 0x000000ffff370224 */ /* 0x000fe200078e0005 */
[----:B------:R-:W-:Y:S06]  /*2800*/  BRA `(.L_x_24) ;  /* 0x00000000001c7947 */ /* 0x000fec0003800000 */
.L_x_26:
[----:B------:R-:W-:Y:S01]  /*2810*/  LOP3.LUT R5, R9, 0x80000, RZ, 0xfc, !PT ;  /* 0x0008000009057812 */ /* 0x000fe200078efcff */
[----:B------:R-:W-:-:S04]  /*2820*/  IMAD.MOV.U32 R54, RZ, RZ, R8 ;  /* 0x000000ffff367224 */ /* 0x000fc800078e0008 */
[----:B------:R-:W-:Y:S01]  /*2830*/  IMAD.MOV.U32 R55, RZ, RZ, R5 ;  /* 0x000000ffff377224 */ /* 0x000fe200078e0005 */
[----:B------:R-:W-:Y:S06]  /*2840*/  BRA `(.L_x_24) ;  /* 0x00000000000c7947 */ /* 0x000fec0003800000 */
.L_x_25:
[----:B------:R-:W-:Y:S01]  /*2850*/  LOP3.LUT R5, R51, 0x80000, RZ, 0xfc, !PT ;  /* 0x0008000033057812 */ /* 0x000fe200078efcff */
[----:B------:R-:W-:-:S04]  /*2860*/  IMAD.MOV.U32 R54, RZ, RZ, R50 ;  /* 0x000000ffff367224 */ /* 0x000fc800078e0032 */
[----:B------:R-:W-:-:S07]  /*2870*/  IMAD.MOV.U32 R55, RZ, RZ, R5 ;  /* 0x000000ffff377224 */ /* 0x000fce00078e0005 */
.L_x_24:
[----:B------:R-:W-:Y:S05]  /*2880*/  BSYNC.RECONVERGENT B1 ;  /* 0x0000000000017941 */ /* 0x000fea0003800200 */
.L_x_22:
[----:B------:R-:W-:Y:S02]  /*2890*/  IMAD.MOV.U32 R8, RZ, RZ, R4 ;  /* 0x000000ffff087224 */ /* 0x000fe400078e0004 */
[----:B------:R-:W-:Y:S02]  /*28a0*/  IMAD.MOV.U32 R9, RZ, RZ, 0x0 ;  /* 0x00000000ff097424 */ /* 0x000fe400078e00ff */
[----:B------:R-:W-:Y:S02]  /*28b0*/  IMAD.MOV.U32 R5, RZ, RZ, R54 ;  /* 0x000000ffff057224 */ /* 0x000fe400078e0036 */
[----:B------:R-:W-:Y:S01]  /*28c0*/  IMAD.MOV.U32 R6, RZ, RZ, R55 ;  /* 0x000000ffff067224 */ /* 0x000fe200078e0037 */
[----:B------:R-:W-:Y:S06]  /*28d0*/  RET.REL.NODEC R8 `(_Z11solve_all_kPKdPdS1_i) ;  /* 0xffffffd408c87950 */ /* 0x000fec0003c3ffff */
        .type           $_Z11solve_all_kPKdPdS1_i$__internal_trig_reduction_slowpathd,@function
        .size           $_Z11solve_all_kPKdPdS1_i$__internal_trig_reduction_slowpathd,(.L_x_33 - $_Z11solve_all_kPKdPdS1_i$__internal_trig_reduction_slowpathd)
$_Z11solve_all_kPKdPdS1_i$__internal_trig_reduction_slowpathd:
[----:B------:R-:W-:Y:S01]  /*28e0*/  SHF.R.U32.HI R46, RZ, 0x14, R44 ;  /* 0x00000014ff2e7819 */ /* 0x000fe2000001162c */
[----:B------:R-:W-:-:S03]  /*28f0*/  IMAD.MOV.U32 R7, RZ, RZ, RZ ;  /* 0x000000ffff077224 */ /* 0x000fc600078e00ff */
[----:B------:R-:W-:-:S04]  /*2900*/  LOP3.LUT R3, R46, 0x7ff, RZ, 0xc0, !PT ;  /* 0x000007ff2e037812 */ /* 0x000fc800078ec0ff */
[----:B------:R-:W-:-:S13]  /*2910*/  ISETP.NE.AND P0, PT, R3, 0x7ff, PT ;  /* 0x000007ff0300780c */ /* 0x000fda0003f05270 */
[----:B------:R-:W-:Y:S05]  /*2920*/  @!P0 BRA `(.L_x_27) ;  /* 0x0000000800308947 */ /* 0x000fea0003800000 */
[----:B------:R-:W-:Y:S01]  /*2930*/  VIADD R3, R3, 0xfffffc00 ;  /* 0xfffffc0003037836 */ /* 0x000fe20000000000 */
[----:B------:R-:W-:-:S04]  /*2940*/  CS2R R10, SRZ ;  /* 0x00000000000a7805 */ /* 0x000fc8000001ff00 */
[----:B------:R-:W-:Y:S02]  /*2950*/  SHF.R.U32.HI R2, RZ, 0x6, R3 ;  /* 0x00000006ff027819 */ /* 0x000fe40000011603 */
[----:B------:R-:W-:Y:S02]  /*2960*/  ISETP.GE.U32.AND P0, PT, R3, 0x80, PT ;  /* 0x000000800300780c */ /* 0x000fe40003f06070 */
[C---:B------:R-:W-:Y:S02]  /*2970*/  IADD3 R5, PT, PT, -R2.reuse, 0x13, RZ ;  /* 0x0000001302057810 */ /* 0x040fe40007ffe1ff */
[----:B------:R-:W-:Y:S02]  /*2980*/  IADD3 R3, PT, PT, -R2, 0xf, RZ ;  /* 0x0000000f02037810 */ /* 0x000fe40007ffe1ff */
[----:B------:R-:W-:-:S04]  /*2990*/  SEL R5, R5, 0x12, P0 ;  /* 0x0000001205057807 */ /* 0x000fc80000000000 */
[----:B------:R-:W-:-:S13]  /*29a0*/  ISETP.GE.AND P0, PT, R3, R5, PT ;  /* 0x000000050300720c */ /* 0x000fda0003f06270 */
[----:B------:R-:W-:Y:S05]  /*29b0*/  @P0 BRA `(.L_x_28) ;  /* 0x0000000000900947 */ /* 0x000fea0003800000 */
[C---:B------:R-:W-:Y:S01]  /*29c0*/  SHF.L.U64.HI R8, R4.reuse, 0xb, R44 ;  /* 0x0000000b04087819 */ /* 0x040fe2000001022c */
[----:B------:R-:W-:Y:S01]  /*29d0*/  IMAD.SHL.U32 R4, R4, 0x800, RZ ;  /* 0x0000080004047824 */ /* 0x000fe200078e00ff */
[----:B------:R-:W-:Y:S01]  /*29e0*/  IADD3 R6, PT, PT, RZ, -R2, -R5 ;  /* 0x80000002ff067210 */ /* 0x000fe20007ffe805 */
[----:B------:R-:W-:Y:S01]  /*29f0*/  IMAD.MOV.U32 R7, RZ, RZ, RZ ;  /* 0x000000ffff077224 */ /* 0x000fe200078e00ff */
[----:B------:R-:W-:Y:S02]  /*2a00*/  CS2R R10, SRZ ;  /* 0x00000000000a7805 */ /* 0x000fe4000001ff00 */
[----:B------:R-:W-:Y:S01]  /*2a10*/  LOP3.LUT R8, R8, 0x80000000, RZ, 0xfc, !PT ;  /* 0x8000000008087812 */ /* 0x000fe200078efcff */
[----:B------:R-:W0:Y:S01]  /*2a20*/  LDCU.64 UR8, c[0x0][0x358] ;  /* 0x00006b00ff0877ac */ /* 0x000e220008000a00 */
[----:B------:R-:W-:-:S05]  /*2a30*/  NOP ;  /* 0x0000000000007918 */ /* 0x000fca0000000000 */
.L_x_29:
[----:B------:R-:W1:Y:S02]  /*2a40*/  LDC.64 R12, c[0x4][0x160] ;  /* 0x01005800ff0c7b82 */ /* 0x000e640000000a00 */
[----:B-1----:R-:W-:-:S06]  /*2a50*/  IMAD.WIDE R12, R3, 0x8, R12 ;  /* 0x00000008030c7825 */ /* 0x002fcc00078e020c */
[----:B0-----:R-:W2:Y:S01]  /*2a60*/  LDG.E.64.CONSTANT R12, desc[UR8][R12.64] ;  /* 0x000000080c0c7981 */ /* 0x001ea2000c1e9b00 */
[----:B------:R-:W-:Y:S02]  /*2a70*/  IMAD.MOV.U32 R48, RZ, RZ, R10 ;  /* 0x000000ffff307224 */ /* 0x000fe400078e000a */
[----:B------:R-:W-:Y:S02]  /*2a80*/  IMAD.MOV.U32 R49, RZ, RZ, R11 ;  /* 0x000000ffff317224 */ /* 0x000fe400078e000b */
[----:B------:R-:W-:Y:S02]  /*2a90*/  VIADD R6, R6, 0x1 ;  /* 0x0000000106067836 */ /* 0x000fe40000000000 */
[----:B------:R-:W-:Y:S02]  /*2aa0*/  VIADD R3, R3, 0x1 ;  /* 0x0000000103037836 */ /* 0x000fe40000000000 */
[----:B--2---:R-:W-:-:S04]  /*2ab0*/  IMAD.WIDE.U32 R48, P3, R12, R4, R48 ;  /* 0x000000040c307225 */ /* 0x004fc80007860030 */
[C---:B------:R-:W-:Y:S02]  /*2ac0*/  IMAD R9, R12.reuse, R8, RZ ;  /* 0x000000080c097224 */ /* 0x040fe400078e02ff */
[----:B------:R-:W-:Y:S02]  /*2ad0*/  IMAD R10, R13, R4, RZ ;  /* 0x000000040d0a7224 */ /* 0x000fe400078e02ff */
[----:B------:R-:W-:Y:S01]  /*2ae0*/  IMAD.HI.U32 R11, R12, R8, RZ ;  /* 0x000000080c0b7227 */ /* 0x000fe200078e00ff */
[----:B------:R-:W-:-:S03]  /*2af0*/  IADD3 R9, P0, PT, R9, R49, RZ ;  /* 0x0000003109097210 */ /* 0x000fc60007f1e0ff */
[----:B------:R-:W-:Y:S01]  /*2b00*/  IMAD R12, R13, R8, RZ ;  /* 0x000000080d0c7224 */ /* 0x000fe200078e02ff */
[----:B------:R-:W-:Y:S01]  /*2b10*/  IADD3 R49, P1, PT, R10, R9, RZ ;  /* 0x000000090a317210 */ /* 0x000fe20007f3e0ff */
[----:B------:R-:W-:Y:S02]  /*2b20*/  IMAD R10, R7, 0x8, R1 ;  /* 0x00000008070a7824 */ /* 0x000fe400078e0201 */
[----:B------:R-:W-:-:S03]  /*2b30*/  IMAD.HI.U32 R9, R13, R4, RZ ;  /* 0x000000040d097227 */ /* 0x000fc600078e00ff */
[----:B------:R0:W-:Y:S01]  /*2b40*/  STL.64 [R10], R48 ;  /* 0x000000300a007387 */ /* 0x0001e20000100a00 */
[----:B------:R-:W-:Y:S02]  /*2b50*/  VIADD R7, R7, 0x1 ;  /* 0x0000000107077836 */ /* 0x000fe40000000000 */
[----:B0-----:R-:W-:Y:S02]  /*2b60*/  IMAD.X R10, RZ, RZ, R11, P3 ;  /* 0x000000ffff0a7224 */ /* 0x001fe400018e060b */
[----:B------:R-:W-:-:S03]  /*2b70*/  IMAD.HI.U32 R11, R13, R8, RZ ;  /* 0x000000080d0b7227 */ /* 0x000fc600078e00ff */
[----:B------:R-:W-:-:S04]  /*2b80*/  IADD3.X R9, P0, PT, R9, R10, RZ, P0, !PT ;  /* 0x0000000a09097210 */ /* 0x000fc8000071e4ff */
[----:B------:R-:W-:Y:S01]  /*2b90*/  IADD3.X R9, P1, PT, R12, R9, RZ, P1, !PT ;  /* 0x000000090c097210 */ /* 0x000fe20000f3e4ff */
[----:B------:R-:W-:Y:S01]  /*2ba0*/  IMAD.X R11, RZ, RZ, R11, P0 ;  /* 0x000000ffff0b7224 */ /* 0x000fe200000e060b */
[----:B------:R-:W-:-:S03]  /*2bb0*/  ISETP.NE.AND P0, PT, R6, -0xf, PT ;  /* 0xfffffff10600780c */ /* 0x000fc60003f05270 */
[----:B------:R-:W-:Y:S02]  /*2bc0*/  IMAD.X R11, RZ, RZ, R11, P1 ;  /* 0x000000ffff0b7224 */ /* 0x000fe400008e060b */
[----:B------:R-:W-:-:S08]  /*2bd0*/  IMAD.MOV.U32 R10, RZ, RZ, R9 ;  /* 0x000000ffff0a7224 */ /* 0x000fd000078e0009 */
[----:B------:R-:W-:Y:S05]  /*2be0*/  @P0 BRA `(.L_x_29) ;  /* 0xfffffffc00940947 */ /* 0x000fea000383ffff */
[----:B------:R-:W-:-:S07]  /*2bf0*/  IMAD.MOV.U32 R3, RZ, RZ, R5 ;  /* 0x000000ffff037224 */ /* 0x000fce00078e0005 */
.L_x_28:
[----:B------:R-:W-:Y:S01]  /*2c00*/  LOP3.LUT P0, R46, R46, 0x3f, RZ, 0xc0, !PT ;  /* 0x0000003f2e2e7812 */ /* 0x000fe2000780c0ff */
[----:B------:R-:W-:-:S04]  /*2c10*/  IMAD.IADD R2, R2, 0x1, R3 ;  /* 0x0000000102027824 */ /* 0x000fc800078e0203 */
[----:B------:R-:W-:-:S05]  /*2c20*/  IMAD.U32 R47, R2, 0x8, R1 ;  /* 0x00000008022f7824 */ /* 0x000fca00078e0001 */
[----:B------:R0:W-:Y:S04]  /*2c30*/  STL.64 [R47+-0x78], R10 ;  /* 0xffff880a2f007387 */ /* 0x0001e80000100a00 */
[----:B------:R-:W0:Y:S04]  /*2c40*/  @P0 LDL.64 R12, [R1+0x8] ;  /* 0x00000800010c0983 */ /* 0x000e280000100a00 */
[----:B------:R-:W2:Y:S04]  /*2c50*/  LDL.64 R2, [R1+0x10] ;  /* 0x0000100001027983 */ /* 0x000ea80000100a00 */
[----:B------:R-:W3:Y:S01]  /*2c60*/  LDL.64 R4, [R1+0x18] ;  /* 0x0000180001047983 */ /* 0x000ee20000100a00 */
[----:B------:R-:W-:-:S02]  /*2c70*/  @P0 LOP3.LUT R6, R46, 0x3f, RZ, 0x3c, !PT ;  /* 0x0000003f2e060812 */ /* 0x000fc400078e3cff */
[--C-:B0-----:R-:W-:Y:S02]  /*2c80*/  @P0 SHF.R.U64 R11, R12, 0x1, R13.reuse ;  /* 0x000000010c0b0819 */ /* 0x101fe4000000120d */
[----:B------:R-:W-:Y:S02]  /*2c90*/  @P0 SHF.R.U32.HI R12, RZ, 0x1, R13 ;  /* 0x00000001ff0c0819 */ /* 0x000fe4000001160d */
[C---:B--2---:R-:W-:Y:S02]  /*2ca0*/  @P0 SHF.L.U32 R10, R2.reuse, R46, RZ ;  /* 0x0000002e020a0219 */ /* 0x044fe400000006ff */
[----:B------:R-:W-:Y:S02]  /*2cb0*/  @P0 SHF.R.U64 R11, R11, R6, R12 ;  /* 0x000000060b0b0219 */ /* 0x000fe4000000120c */
[--C-:B------:R-:W-:Y:S02]  /*2cc0*/  @P0 SHF.R.U32.HI R7, RZ, 0x1, R3.reuse ;  /* 0x00000001ff070819 */ /* 0x100fe40000011603 */
[----:B------:R-:W-:-:S02]  /*2cd0*/  @P0 SHF.R.U64 R8, R2, 0x1, R3 ;  /* 0x0000000102080819 */ /* 0x000fc40000001203 */
[----:B------:R-:W-:Y:S02]  /*2ce0*/  @P0 SHF.L.U64.HI R9, R2, R46, R3 ;  /* 0x0000002e02090219 */ /* 0x000fe40000010203 */
[----:B------:R-:W-:Y:S02]  /*2cf0*/  @P0 SHF.R.U32.HI R12, RZ, R6, R12 ;  /* 0x00000006ff0c0219 */ /* 0x000fe4000001160c */
[----:B------:R-:W-:Y:S02]  /*2d00*/  @P0 LOP3.LUT R2, R10, R11, RZ, 0xfc, !PT ;  /* 0x0000000b0a020212 */ /* 0x000fe400078efcff */
[----:B---3--:R-:W-:Y:S02]  /*2d10*/  @P0 SHF.L.U32 R13, R4, R46, RZ ;  /* 0x0000002e040d0219 */ /* 0x008fe400000006ff */
[----:B------:R-:W-:Y:S02]  /*2d20*/  @P0 SHF.R.U64 R8, R8, R6, R7 ;  /* 0x0000000608080219 */ /* 0x000fe40000001207 */
[----:B------:R-:W-:-:S02]  /*2d30*/  @P0 LOP3.LUT R3, R9, R12, RZ, 0xfc, !PT ;  /* 0x0000000c09030212 */ /* 0x000fc400078efcff */
[----:B------:R-:W-:Y:S01]  /*2d40*/  @P0 SHF.R.U32.HI R7, RZ, R6, R7 ;  /* 0x00000006ff070219 */ /* 0x000fe20000011607 */
[----:B------:R-:W-:Y:S01]  /*2d50*/  IMAD.SHL.U32 R6, R2, 0x4, RZ ;  /* 0x0000000402067824 */ /* 0x000fe200078e00ff */
[----:B------:R-:W-:Y:S02]  /*2d60*/  @P0 SHF.L.U64.HI R46, R4, R46, R5 ;  /* 0x0000002e042e0219 */ /* 0x000fe40000010205 */
[----:B------:R-:W-:Y:S02]  /*2d70*/  @P0 LOP3.LUT R4, R13, R8, RZ, 0xfc, !PT ;  /* 0x000000080d040212 */ /* 0x000fe400078efcff */
[----:B------:R-:W-:Y:S02]  /*2d80*/  SHF.L.U64.HI R2, R2, 0x2, R3 ;  /* 0x0000000202027819 */ /* 0x000fe40000010203 */
[----:B------:R-:W-:Y:S02]  /*2d90*/  @P0 LOP3.LUT R5, R46, R7, RZ, 0xfc, !PT ;  /* 0x000000072e050212 */ /* 0x000fe400078efcff */
[----:B------:R-:W-:-:S02]  /*2da0*/  SHF.L.W.U32.HI R3, R3, 0x2, R4 ;  /* 0x0000000203037819 */ /* 0x000fc40000010e04 */
[----:B------:R-:W-:Y:S02]  /*2db0*/  IADD3 RZ, P0, PT, RZ, -R6, RZ ;  /* 0x80000006ffff7210 */ /* 0x000fe40007f1e0ff */
[----:B------:R-:W-:Y:S02]  /*2dc0*/  LOP3.LUT R8, RZ, R2, RZ, 0x33, !PT ;  /* 0x00000002ff087212 */ /* 0x000fe400078e33ff */
[----:B------:R-:W-:Y:S02]  /*2dd0*/  SHF.L.W.U32.HI R7, R4, 0x2, R5 ;  /* 0x0000000204077819 */ /* 0x000fe40000010e05 */
[----:B------:R-:W-:Y:S02]  /*2de0*/  LOP3.LUT R10, RZ, R3, RZ, 0x33, !PT ;  /* 0x00000003ff0a7212 */ /* 0x000fe400078e33ff */
[----:B------:R-:W-:Y:S02]  /*2df0*/  IADD3.X R8, P0, PT, RZ, R8, RZ, P0, !PT ;  /* 0x00000008ff087210 */ /* 0x000fe4000071e4ff */
[----:B------:R-:W-:-:S02]  /*2e00*/  LOP3.LUT R4, RZ, R7, RZ, 0x33, !PT ;  /* 0x00000007ff047212 */ /* 0x000fc400078e33ff */
[----:B------:R-:W-:Y:S02]  /*2e10*/  IADD3.X R10, P1, PT, RZ, R10, RZ, P0, !PT ;  /* 0x0000000aff0a7210 */ /* 0x000fe4000073e4ff */
[----:B------:R-:W-:-:S03]  /*2e20*/  ISETP.GT.U32.AND P3, PT, R3, -0x1, PT ;  /* 0xffffffff0300780c */ /* 0x000fc60003f64070 */
[----:B------:R-:W-:Y:S01]  /*2e30*/  IMAD.X R4, RZ, RZ, R4, P1 ;  /* 0x000000ffff047224 */ /* 0x000fe200008e0604 */
[----:B------:R-:W-:-:S04]  /*2e40*/  ISETP.GT.AND.EX P0, PT, R7, -0x1, PT, P3 ;  /* 0xffffffff0700780c */ /* 0x000fc80003f04330 */
[----:B------:R-:W-:Y:S02]  /*2e50*/  SEL R4, R7, R4, P0 ;  /* 0x0000000407047207 */ /* 0x000fe40000000000 */
[----:B------:R-:W-:Y:S02]  /*2e60*/  SEL R9, R3, R10, P0 ;  /* 0x0000000a03097207 */ /* 0x000fe40000000000 */
[----:B------:R-:W-:Y:S02]  /*2e70*/  ISETP.NE.U32.AND P1, PT, R4, RZ, PT ;  /* 0x000000ff0400720c */ /* 0x000fe40003f25070 */
[----:B------:R-:W-:Y:S02]  /*2e80*/  SEL R11, R2, R8, P0 ;  /* 0x00000008020b7207 */ /* 0x000fe40000000000 */
[----:B------:R-:W-:Y:S01]  /*2e90*/  SEL R12, R9, R4, !P1 ;  /* 0x00000004090c7207 */ /* 0x000fe20004800000 */
[----:B------:R-:W-:-:S03]  /*2ea0*/  @!P0 IMAD.MOV R6, RZ, RZ, -R6 ;  /* 0x000000ffff068224 */ /* 0x000fc600078e0a06 */
[----:B------:R-:W0:Y:S02]  /*2eb0*/  FLO.U32 R3, R12 ;  /* 0x0000000c00037300 */ /* 0x000e2400000e0000 */
[C---:B0-----:R-:W-:Y:S02]  /*2ec0*/  IADD3 R10, PT, PT, -R3.reuse, 0x1f, RZ ;  /* 0x0000001f030a7810 */ /* 0x041fe40007ffe1ff */
[----:B------:R-:W-:-:S03]  /*2ed0*/  IADD3 R3, PT, PT, -R3, 0x3f, RZ ;  /* 0x0000003f03037810 */ /* 0x000fc60007ffe1ff */
[----:B------:R-:W-:-:S05]  /*2ee0*/  @P1 IMAD.MOV R3, RZ, RZ, R10 ;  /* 0x000000ffff031224 */ /* 0x000fca00078e020a */
[----:B------:R-:W-:-:S13]  /*2ef0*/  ISETP.NE.AND P1, PT, R3, RZ, PT ;  /* 0x000000ff0300720c */ /* 0x000fda0003f25270 */
[----:B------:R-:W-:Y:S05]  /*2f00*/  @!P1 BRA `(.L_x_30) ;  /* 0x0000000000289947 */ /* 0x000fea0003800000 */
[----:B------:R-:W-:Y:S02]  /*2f10*/  LOP3.LUT R2, R3, 0x3f, RZ, 0xc0, !PT ;  /* 0x0000003f03027812 */ /* 0x000fe400078ec0ff */
[--C-:B------:R-:W-:Y:S02]  /*2f20*/  SHF.R.U64 R6, R6, 0x1, R11.reuse ;  /* 0x0000000106067819 */ /* 0x100fe4000000120b */
[CC--:B------:R-:W-:Y:S02]  /*2f30*/  SHF.L.U64.HI R4, R9.reuse, R2.reuse, R4 ;  /* 0x0000000209047219 */ /* 0x0c0fe40000010204 */
[----:B------:R-:W-:Y:S02]  /*2f40*/  SHF.L.U32 R9, R9, R2, RZ ;  /* 0x0000000209097219 */ /* 0x000fe400000006ff */
[----:B------:R-:W-:Y:S02]  /*2f50*/  SHF.R.U32.HI R11, RZ, 0x1, R11 ;  /* 0x00000001ff0b7819 */ /* 0x000fe4000001160b */
[----:B------:R-:W-:-:S04]  /*2f60*/  LOP3.LUT R2, R3, 0x3f, RZ, 0xc, !PT ;  /* 0x0000003f03027812 */ /* 0x000fc800078e0cff */
[-CC-:B------:R-:W-:Y:S02]  /*2f70*/  SHF.R.U64 R6, R6, R2.reuse, R11.reuse ;  /* 0x0000000206067219 */ /* 0x180fe4000000120b */
[----:B------:R-:W-:Y:S02]  /*2f80*/  SHF.R.U32.HI R11, RZ, R2, R11 ;  /* 0x00000002ff0b7219 */ /* 0x000fe4000001160b */
[----:B------:R-:W-:Y:S02]  /*2f90*/  LOP3.LUT R9, R9, R6, RZ, 0xfc, !PT ;  /* 0x0000000609097212 */ /* 0x000fe400078efcff */
[----:B------:R-:W-:-:S07]  /*2fa0*/  LOP3.LUT R4, R4, R11, RZ, 0xfc, !PT ;  /* 0x0000000b04047212 */ /* 0x000fce00078efcff */
.L_x_30:
[----:B------:R-:W-:Y:S01]  /*2fb0*/  IMAD.WIDE.U32 R10, R9, 0x2168c235, RZ ;  /* 0x2168c235090a7825 */ /* 0x000fe200078e00ff */
[----:B------:R-:W-:-:S03]  /*2fc0*/  SHF.R.U32.HI R6, RZ, 0x1e, R5 ;  /* 0x0000001eff067819 */ /* 0x000fc60000011605 */
[----:B------:R-:W-:Y:S01]  /*2fd0*/  IMAD.MOV.U32 R12, RZ, RZ, R11 ;  /* 0x000000ffff0c7224 */ /* 0x000fe200078e000b */
[----:B------:R-:W-:Y:S01]  /*2fe0*/  IADD3 RZ, P1, PT, R10, R10, RZ ;  /* 0x0000000a0aff7210 */ /* 0x000fe20007f3e0ff */
[----:B------:R-:W-:Y:S01]  /*2ff0*/  IMAD.MOV.U32 R13, RZ, RZ, RZ ;  /* 0x000000ffff0d7224 */ /* 0x000fe200078e00ff */
[----:B------:R-:W-:Y:S01]  /*3000*/  LEA.HI R7, R7, R6, RZ, 0x1 ;  /* 0x0000000607077211 */ /* 0x000fe200078f08ff */
[----:B------:R-:W-:-:S04]  /*3010*/  IMAD.HI.U32 R2, R4, -0x36f0255e, RZ ;  /* 0xc90fdaa204027827 */ /* 0x000fc800078e00ff */
[----:B------:R-:W-:-:S04]  /*3020*/  IMAD.WIDE.U32 R8, R9, -0x36f0255e, R12 ;  /* 0xc90fdaa209087825 */ /* 0x000fc800078e000c */
[----:B------:R-:W-:-:S04]  /*3030*/  IMAD.WIDE.U32 R8, P3, R4, 0x2168c235, R8 ;  /* 0x2168c23504087825 */ /* 0x000fc80007860008 */
[----:B------:R-:W-:Y:S01]  /*3040*/  IMAD R4, R4, -0x36f0255e, RZ ;  /* 0xc90fdaa204047824 */ /* 0x000fe200078e02ff */
[----:B------:R-:W-:Y:S01]  /*3050*/  IADD3.X RZ, P1, PT, R8, R8, RZ, P1, !PT ;  /* 0x0000000808ff7210 */ /* 0x000fe20000f3e4ff */
[----:B------:R-:W-:-:S03]  /*3060*/  IMAD.X R2, RZ, RZ, R2, P3 ;  /* 0x000000ffff027224 */ /* 0x000fc600018e0602 */
[----:B------:R-:W-:-:S04]  /*3070*/  IADD3 R4, P3, PT, R4, R9, RZ ;  /* 0x0000000904047210 */ /* 0x000fc80007f7e0ff */
[C---:B------:R-:W-:Y:S01]  /*3080*/  ISETP.GT.U32.AND P4, PT, R4.reuse, RZ, PT ;  /* 0x000000ff0400720c */ /* 0x040fe20003f84070 */
[----:B------:R-:W-:Y:S01]  /*3090*/  IMAD.X R2, RZ, RZ, R2, P3 ;  /* 0x000000ffff027224 */ /* 0x000fe200018e0602 */
[----:B------:R-:W-:-:S04]  /*30a0*/  IADD3.X R9, P3, PT, R4, R4, RZ, P1, !PT ;  /* 0x0000000404097210 */ /* 0x000fc80000f7e4ff */
[C---:B------:R-:W-:Y:S01]  /*30b0*/  ISETP.GT.AND.EX P1, PT, R2.reuse, RZ, PT, P4 ;  /* 0x000000ff0200720c */ /* 0x040fe20003f24340 */
[----:B------:R-:W-:-:S03]  /*30c0*/  IMAD.X R11, R2, 0x1, R2, P3 ;  /* 0x00000001020b7824 */ /* 0x000fc600018e0602 */
[----:B------:R-:W-:Y:S02]  /*30d0*/  SEL R9, R9, R4, P1 ;  /* 0x0000000409097207 */ /* 0x000fe40000800000 */
[----:B------:R-:W-:Y:S02]  /*30e0*/  SEL R2, R11, R2, P1 ;  /* 0x000000020b027207 */ /* 0x000fe40000800000 */
[----:B------:R-:W-:Y:S02]  /*30f0*/  IADD3 R9, P3, PT, R9, 0x1, RZ ;  /* 0x0000000109097810 */ /* 0x000fe40007f7e0ff */
[----:B------:R-:W-:Y:S02]  /*3100*/  SEL R4, RZ, 0xffffffff, !P1 ;  /* 0xffffffffff047807 */ /* 0x000fe40004800000 */
[----:B------:R-:W-:Y:S01]  /*3110*/  LOP3.LUT P1, R44, R44, 0x80000000, RZ, 0xc0, !PT ;  /* 0x800000002c2c7812 */ /* 0x000fe2000782c0ff */
[----:B------:R-:W-:Y:S02]  /*3120*/  IMAD.X R2, RZ, RZ, R2, P3 ;  /* 0x000000ffff027224 */ /* 0x000fe400018e0602 */
[----:B------:R-:W-:Y:S01]  /*3130*/  IMAD.IADD R3, R4, 0x1, -R3 ;  /* 0x0000000104037824 */ /* 0x000fe200078e0a03 */
[----:B------:R-:W-:-:S02]  /*3140*/  @!P0 LOP3.LUT R44, R44, 0x80000000, RZ, 0x3c, !PT ;  /* 0x800000002c2c8812 */ /* 0x000fc400078e3cff */
[----:B------:R-:W-:Y:S01]  /*3150*/  SHF.R.U64 R9, R9, 0xa, R2 ;  /* 0x0000000a09097819 */ /* 0x000fe20000001202 */
[----:B------:R-:W-:-:S03]  /*3160*/  IMAD.SHL.U32 R3, R3, 0x100000, RZ ;  /* 0x0010000003037824 */ /* 0x000fc600078e00ff */
[----:B------:R-:W-:-:S03]  /*3170*/  IADD3 R9, P3, PT, R9, 0x1, RZ ;  /* 0x0000000109097810 */ /* 0x000fc60007f7e0ff */
[----:B------:R-:W-:Y:S01]  /*3180*/  @P1 IMAD.MOV R7, RZ, RZ, -R7 ;  /* 0x000000ffff071224 */ /* 0x000fe200078e0a07 */
[----:B------:R-:W-:-:S04]  /*3190*/  LEA.HI.X R2, R2, RZ, RZ, 0x16, P3 ;  /* 0x000000ff02027211 */ /* 0x000fc800018fb4ff */
[--C-:B------:R-:W-:Y:S02]  /*31a0*/  SHF.R.U64 R9, R9, 0x1, R2.reuse ;  /* 0x0000000109097819 */ /* 0x100fe40000001202 */
[----:B------:R-:W-:Y:S02]  /*31b0*/  SHF.R.U32.HI R2, RZ, 0x1, R2 ;  /* 0x00000001ff027819 */ /* 0x000fe40000011602 */
[----:B------:R-:W-:-:S04]  /*31c0*/  IADD3 R4, P3, P4, RZ, RZ, R9 ;  /* 0x000000ffff047210 */ /* 0x000fc80007c7e009 */
[----:B------:R-:W-:-:S04]  /*31d0*/  IADD3.X R3, PT, PT, R3, 0x3fe00000, R2, P3, P4 ;  /* 0x3fe0000003037810 */ /* 0x000fc80001fe8402 */
[----:B------:R-:W-:-:S07]  /*31e0*/  LOP3.LUT R44, R3, R44, RZ, 0xfc, !PT ;  /* 0x0000002c032c7212 */ /* 0x000fce00078efcff */
.L_x_27:
[----:B------:R-:W-:Y:S02]  /*31f0*/  IMAD.MOV.U32 R2, RZ, RZ, R45 ;  /* 0x000000ffff027224 */ /* 0x000fe400078e002d */
[----:B------:R-:W-:Y:S02]  /*3200*/  IMAD.MOV.U32 R3, RZ, RZ, 0x0 ;  /* 0x00000000ff037424 */ /* 0x000fe400078e00ff */
[----:B------:R-:W-:Y:S02]  /*3210*/  IMAD.MOV.U32 R5, RZ, RZ, R44 ;  /* 0x000000ffff057224 */ /* 0x000fe400078e002c */
[----:B------:R-:W-:Y:S05]  /*3220*/  RET.REL.NODEC R2 `(_Z11solve_all_kPKdPdS1_i) ;  /* 0xffffffcc02747950 */ /* 0x000fea0003c3ffff */
.L_x_31:
        /* <DEDUP_REMOVED lines=13> */
.L_x_33:


//--------------------- .nv.global.init           --------------------------
	.section	.nv.global.init,"aw",@progbits
	.align	16
.nv.global.init:
	.type		__cudart_sin_cos_coeffs,@object
	.size		__cudart_sin_cos_coeffs,(__cudart_i2opi_d - __cudart_sin_cos_coeffs)
__cudart_sin_cos_coeffs:
        /*0000*/ 	.byte	0x46, 0xd2, 0xb0, 0x2c, 0xf1, 0xe5, 0x5a, 0xbe, 0x92, 0xe3, 0xac, 0x69, 0xe3, 0x1d, 0xc7, 0x3e
        /*0010*/ 	.byte	0xa1, 0x62, 0xdb, 0x19, 0xa0, 0x01, 0x2a, 0xbf, 0x18, 0x08, 0x11, 0x11, 0x11, 0x11, 0x81, 0x3f
        /*0020*/ 	.byte	0x54, 0x55, 0x55, 0x55, 0x55, 0x55, 0xc5, 0xbf, 0x00, 0x00, 0x00, 0x00, 0x00, 0x00, 0x00, 0x00
        /*0030*/ 	.byte	0x00, 0x00, 0x00, 0x00, 0x00, 0x00, 0x00, 0x00, 0x64, 0x81, 0xfd, 0x20, 0x83, 0xff, 0xa8, 0xbd
        /*0040*/ 	.byte	0x28, 0x85, 0xef, 0xc1, 0xa7, 0xee, 0x21, 0x3e, 0xd9, 0xe6, 0x06, 0x8e, 0x4f, 0x7e, 0x92, 0xbe
        /*0050*/ 	.byte	0xe9, 0xbc, 0xdd, 0x19, 0xa0, 0x01, 0xfa, 0x3e, 0x47, 0x5d, 0xc1, 0x16, 0x6c, 0xc1, 0x56, 0xbf
        /*0060*/ 	.byte	0x51, 0x55, 0x55, 0x55, 0x55, 0x55, 0xa5, 0x3f, 0x00, 0x00, 0x00, 0x00, 0x00, 0x00, 0xe0, 0xbf
        /*0070*/ 	.byte	0x00, 0x00, 0x00, 0x00, 0x00, 0x00, 0xf0, 0x3f, 0x00, 0x00, 0x00, 0x00, 0x00, 0x00, 0x00, 0x00
	.type		__cudart_i2opi_d,@object
	.size		__cudart_i2opi_d,(.L_44 - __cudart_i2opi_d)
__cudart_i2opi_d:
        /* <DEDUP_REMOVED lines=9> */
.L_44:


//--------------------- .nv.shared.reserved.0     --------------------------
	.section	.nv.shared.reserved.0,"aw",@nobits
	.weak		__nv_reservedSMEM_offset_0_alias
	.size		__nv_reservedSMEM_offset_0_alias, 0, 64
	.other		__nv_reservedSMEM_offset_0_alias,@"STO_CUDA_RESERVED_SHARED STV_DEFAULT"
__nv_reservedSMEM_offset_0_alias:
	.zero		0
	.zero		64


//--------------------- .nv.global                --------------------------
	.section	.nv.global,"aw",@nobits
	.align	8
.nv.global:
	.type		H,@object
	.size		H,(_ZN29_INTERNAL_715733af_4_k_cu_h_H6thrust24THRUST_300001_SM_1000_NS12placeholders3_10E - H)
H:
	.zero		8
	.type		_ZN29_INTERNAL_715733af_4_k_cu_h_H6thrust24THRUST_300001_SM_1000_NS12placeholders3_10E,@object
	.size		_ZN29_INTERNAL_715733af_4_k_cu_h_H6thrust24THRUST_300001_SM_1000_NS12placeholders3_10E,(_ZN29_INTERNAL_715733af_4_k_cu_h_H4cuda3std3__419piecewise_constructE - _ZN29_INTERNAL_715733af_4_k_cu_h_H6thrust24THRUST_300001_SM_1000_NS12placeholders3_10E)
_ZN29_INTERNAL_715733af_4_k_cu_h_H6thrust24THRUST_300001_SM_1000_NS12placeholders3_10E:
	.zero		1
	.type		_ZN29_INTERNAL_715733af_4_k_cu_h_H4cuda3std3__419piecewise_constructE,@object
	.size		_ZN29_INTERNAL_715733af_4_k_cu_h_H4cuda3std3__419piecewise_constructE,(_ZN29_INTERNAL_715733af_4_k_cu_h_H4cuda3std6ranges3__45__cpo5cdataE - _ZN29_INTERNAL_715733af_4_k_cu_h_H4cuda3std3__419piecewise_constructE)
_ZN29_INTERNAL_715733af_4_k_cu_h_H4cuda3std3__419piecewise_constructE:
	.zero		1
	.type		_ZN29_INTERNAL_715733af_4_k_cu_h_H4cuda3std6ranges3__45__cpo5cdataE,@object
	.size		_ZN29_INTERNAL_715733af_4_k_cu_h_H4cuda3std6ranges3__45__cpo5cdataE,(_ZN29_INTERNAL_715733af_4_k_cu_h_H6thrust24THRUST_300001_SM_1000_NS12placeholders2_2E - _ZN29_INTERNAL_715733af_4_k_cu_h_H4cuda3std6ranges3__45__cpo5cdataE)
_ZN29_INTERNAL_715733af_4_k_cu_h_H4cuda3std6ranges3__45__cpo5cdataE:
	.zero		1
	.type		_ZN29_INTERNAL_715733af_4_k_cu_h_H6thrust24THRUST_300001_SM_1000_NS12placeholders2_2E,@object
	.size		_ZN29_INTERNAL_715733af_4_k_cu_h_H6thrust24THRUST_300001_SM_1000_NS12placeholders2_2E,(_ZN29_INTERNAL_715733af_4_k_cu_h_H4cuda3std3__45__cpo3endE - _ZN29_INTERNAL_715733af_4_k_cu_h_H6thrust24THRUST_300001_SM_1000_NS12placeholders2_2E)
_ZN29_INTERNAL_715733af_4_k_cu_h_H6thrust24THRUST_300001_SM_1000_NS12placeholders2_2E:
	.zero		1
	.type		_ZN29_INTERNAL_715733af_4_k_cu_h_H4cuda3std3__45__cpo3endE,@object
	.size		_ZN29_INTERNAL_715733af_4_k_cu_h_H4cuda3std3__45__cpo3endE,(_ZN29_INTERNAL_715733af_4_k_cu_h_H4cuda3std6ranges3__45__cpo3endE - _ZN29_INTERNAL_715733af_4_k_cu_h_H4cuda3std3__45__cpo3endE)
_ZN29_INTERNAL_715733af_4_k_cu_h_H4cuda3std3__45__cpo3endE:
	.zero		1
	.type		_ZN29_INTERNAL_715733af_4_k_cu_h_H4cuda3std6ranges3__45__cpo3endE,@object
	.size		_ZN29_INTERNAL_715733af_4_k_cu_h_H4cuda3std6ranges3__45__cpo3endE,(_ZN29_INTERNAL_715733af_4_k_cu_h_H6thrust24THRUST_300001_SM_1000_NS12placeholders2_6E - _ZN29_INTERNAL_715733af_4_k_cu_h_H4cuda3std6ranges3__45__cpo3endE)
_ZN29_INTERNAL_715733af_4_k_cu_h_H4cuda3std6ranges3__45__cpo3endE:
	.zero		1
	.type		_ZN29_INTERNAL_715733af_4_k_cu_h_H6thrust24THRUST_300001_SM_1000_NS12placeholders2_6E,@object
	.size		_ZN29_INTERNAL_715733af_4_k_cu_h_H6thrust24THRUST_300001_SM_1000_NS12placeholders2_6E,(_ZN29_INTERNAL_715733af_4_k_cu_h_H4cuda3std3__45__cpo4rendE - _ZN29_INTERNAL_715733af_4_k_cu_h_H6thrust24THRUST_300001_SM_1000_NS12placeholders2_6E)
_ZN29_INTERNAL_715733af_4_k_cu_h_H6thrust24THRUST_300001_SM_1000_NS12placeholders2_6E:
	.zero		1
	.type		_ZN29_INTERNAL_715733af_4_k_cu_h_H4cuda3std3__45__cpo4rendE,@object
	.size		_ZN29_INTERNAL_715733af_4_k_cu_h_H4cuda3std3__45__cpo4rendE,(_ZN29_INTERNAL_715733af_4_k_cu_h_H4cuda3std6ranges3__45__cpo9iter_swapE - _ZN29_INTERNAL_715733af_4_k_cu_h_H4cuda3std3__45__cpo4rendE)
_ZN29_INTERNAL_715733af_4_k_cu_h_H4cuda3std3__45__cpo4rendE:
	.zero		1
	.type		_ZN29_INTERNAL_715733af_4_k_cu_h_H4cuda3std6ranges3__45__cpo9iter_swapE,@object
	.size		_ZN29_INTERNAL_715733af_4_k_cu_h_H4cuda3std6ranges3__45__cpo9iter_swapE,(_ZN29_INTERNAL_715733af_4_k_cu_h_H4cuda3std3__48unexpectE - _ZN29_INTERNAL_715733af_4_k_cu_h_H4cuda3std6ranges3__45__cpo9iter_swapE)
_ZN29_INTERNAL_715733af_4_k_cu_h_H4cuda3std6ranges3__45__cpo9iter_swapE:
	.zero		1
	.type		_ZN29_INTERNAL_715733af_4_k_cu_h_H4cuda3std3__48unexpectE,@object
	.size		_ZN29_INTERNAL_715733af_4_k_cu_h_H4cuda3std3__48unexpectE,(_ZN29_INTERNAL_715733af_4_k_cu_h_H6thrust24THRUST_300001_SM_1000_NS8cuda_cub3parE - _ZN29_INTERNAL_715733af_4_k_cu_h_H4cuda3std3__48unexpectE)
_ZN29_INTERNAL_715733af_4_k_cu_h_H4cuda3std3__48unexpectE:
	.zero		1
	.type		_ZN29_INTERNAL_715733af_4_k_cu_h_H6thrust24THRUST_300001_SM_1000_NS8cuda_cub3parE,@object
	.size		_ZN29_INTERNAL_715733af_4_k_cu_h_H6thrust24THRUST_300001_SM_1000_NS8cuda_cub3parE,(_ZN29_INTERNAL_715733af_4_k_cu_h_H6thrust24THRUST_300001_SM_1000_NS12placeholders2_8E - _ZN29_INTERNAL_715733af_4_k_cu_h_H6thrust24THRUST_300001_SM_1000_NS8cuda_cub3parE)
_ZN29_INTERNAL_715733af_4_k_cu_h_H6thrust24THRUST_300001_SM_1000_NS8cuda_cub3parE:
	.zero		1
	.type		_ZN29_INTERNAL_715733af_4_k_cu_h_H6thrust24THRUST_300001_SM_1000_NS12placeholders2_8E,@object
	.size		_ZN29_INTERNAL_715733af_4_k_cu_h_H6thrust24THRUST_300001_SM_1000_NS12placeholders2_8E,(_ZN29_INTERNAL_715733af_4_k_cu_h_H4cuda3std3__45__cpo5crendE - _ZN29_INTERNAL_715733af_4_k_cu_h_H6thrust24THRUST_300001_SM_1000_NS12placeholders2_8E)
_ZN29_INTERNAL_715733af_4_k_cu_h_H6thrust24THRUST_300001_SM_1000_NS12placeholders2_8E:
	.zero		1
	.type		_ZN29_INTERNAL_715733af_4_k_cu_h_H4cuda3std3__45__cpo5crendE,@object
	.size		_ZN29_INTERNAL_715733af_4_k_cu_h_H4cuda3std3__45__cpo5crendE,(_ZN29_INTERNAL_715733af_4_k_cu_h_H4cuda3std6ranges3__45__cpo4prevE - _ZN29_INTERNAL_715733af_4_k_cu_h_H4cuda3std3__45__cpo5crendE)
_ZN29_INTERNAL_715733af_4_k_cu_h_H4cuda3std3__45__cpo5crendE:
	.zero		1
	.type		_ZN29_INTERNAL_715733af_4_k_cu_h_H4cuda3std6ranges3__45__cpo4prevE,@object
	.size		_ZN29_INTERNAL_715733af_4_k_cu_h_H4cuda3std6ranges3__45__cpo4prevE,(_ZN29_INTERNAL_715733af_4_k_cu_h_H6thrust24THRUST_300001_SM_1000_NS6system6detail10sequential3seqE - _ZN29_INTERNAL_715733af_4_k_cu_h_H4cuda3std6ranges3__45__cpo4prevE)
_ZN29_INTERNAL_715733af_4_k_cu_h_H4cuda3std6ranges3__45__cpo4prevE:
	.zero		1
	.type		_ZN29_INTERNAL_715733af_4_k_cu_h_H6thrust24THRUST_300001_SM_1000_NS6system6detail10sequential3seqE,@object
	.size		_ZN29_INTERNAL_715733af_4_k_cu_h_H6thrust24THRUST_300001_SM_1000_NS6system6detail10sequential3seqE,(_ZN29_INTERNAL_715733af_4_k_cu_h_H4cuda3std6ranges3__45__cpo9iter_moveE - _ZN29_INTERNAL_715733af_4_k_cu_h_H6thrust24THRUST_300001_SM_1000_NS6system6detail10sequential3seqE)
_ZN29_INTERNAL_715733af_4_k_cu_h_H6thrust24THRUST_300001_SM_1000_NS6system6detail10sequential3seqE:
	.zero		1
	.type		_ZN29_INTERNAL_715733af_4_k_cu_h_H4cuda3std6ranges3__45__cpo9iter_moveE,@object
	.size		_ZN29_INTERNAL_715733af_4_k_cu_h_H4cuda3std6ranges3__45__cpo9iter_moveE,(_ZN29_INTERNAL_715733af_4_k_cu_h_H6thrust24THRUST_300001_SM_1000_NS12placeholders2_4E - _ZN29_INTERNAL_715733af_4_k_cu_h_H4cuda3std6ranges3__45__cpo9iter_moveE)
_ZN29_INTERNAL_715733af_4_k_cu_h_H4cuda3std6ranges3__45__cpo9iter_moveE:
	.zero		1
	.type		_ZN29_INTERNAL_715733af_4_k_cu_h_H6thrust24THRUST_300001_SM_1000_NS12placeholders2_4E,@object
	.size		_ZN29_INTERNAL_715733af_4_k_cu_h_H6thrust24THRUST_300001_SM_1000_NS12placeholders2_4E,(_ZN29_INTERNAL_715733af_4_k_cu_h_H4cuda3std3__45__cpo4cendE - _ZN29_INTERNAL_715733af_4_k_cu_h_H6thrust24THRUST_300001_SM_1000_NS12placeholders2_4E)
_ZN29_INTERNAL_715733af_4_k_cu_h_H6thrust24THRUST_300001_SM_1000_NS12placeholders2_4E:
	.zero		1
	.type		_ZN29_INTERNAL_715733af_4_k_cu_h_H4cuda3std3__45__cpo4cendE,@object
	.size		_ZN29_INTERNAL_715733af_4_k_cu_h_H4cuda3std3__45__cpo4cendE,(_ZN29_INTERNAL_715733af_4_k_cu_h_H4cuda3std6ranges3__45__cpo4cendE - _ZN29_INTERNAL_715733af_4_k_cu_h_H4cuda3std3__45__cpo4cendE)
_ZN29_INTERNAL_715733af_4_k_cu_h_H4cuda3std3__45__cpo4cendE:
	.zero		1
	.type		_ZN29_INTERNAL_715733af_4_k_cu_h_H4cuda3std6ranges3__45__cpo4cendE,@object
	.size		_ZN29_INTERNAL_715733af_4_k_cu_h_H4cuda3std6ranges3__45__cpo4cendE,(_ZN29_INTERNAL_715733af_4_k_cu_h_H4cuda3std3__420unreachable_sentinelE - _ZN29_INTERNAL_715733af_4_k_cu_h_H4cuda3std6ranges3__45__cpo4cendE)
_ZN29_INTERNAL_715733af_4_k_cu_h_H4cuda3std6ranges3__45__cpo4cendE:
	.zero		1
	.type		_ZN29_INTERNAL_715733af_4_k_cu_h_H4cuda3std3__420unreachable_sentinelE,@object
	.size		_ZN29_INTERNAL_715733af_4_k_cu_h_H4cuda3std3__420unreachable_sentinelE,(_ZN29_INTERNAL_715733af_4_k_cu_h_H4cuda3std6ranges3__45__cpo5ssizeE - _ZN29_INTERNAL_715733af_4_k_cu_h_H4cuda3std3__420unreachable_sentinelE)
_ZN29_INTERNAL_715733af_4_k_cu_h_H4cuda3std3__420unreachable_sentinelE:
	.zero		1
	.type		_ZN29_INTERNAL_715733af_4_k_cu_h_H4cuda3std6ranges3__45__cpo5ssizeE,@object
	.size		_ZN29_INTERNAL_715733af_4_k_cu_h_H4cuda3std6ranges3__45__cpo5ssizeE,(_ZN29_INTERNAL_715733af_4_k_cu_h_H6thrust24THRUST_300001_SM_1000_NS3seqE - _ZN29_INTERNAL_715733af_4_k_cu_h_H4cuda3std6ranges3__45__cpo5ssizeE)
_ZN29_INTERNAL_715733af_4_k_cu_h_H4cuda3std6ranges3__45__cpo5ssizeE:
	.zero		1
	.type		_ZN29_INTERNAL_715733af_4_k_cu_h_H6thrust24THRUST_300001_SM_1000_NS3seqE,@object
	.size		_ZN29_INTERNAL_715733af_4_k_cu_h_H6thrust24THRUST_300001_SM_1000_NS3seqE,(_ZN29_INTERNAL_715733af_4_k_cu_h_H4cuda3std3__48in_placeE - _ZN29_INTERNAL_715733af_4_k_cu_h_H6thrust24THRUST_300001_SM_1000_NS3seqE)
_ZN29_INTERNAL_715733af_4_k_cu_h_H6thrust24THRUST_300001_SM_1000_NS3seqE:
	.zero		1
	.type		_ZN29_INTERNAL_715733af_4_k_cu_h_H4cuda3std3__48in_placeE,@object
	.size		_ZN29_INTERNAL_715733af_4_k_cu_h_H4cuda3std3__48in_placeE,(_ZN29_INTERNAL_715733af_4_k_cu_h_H4cuda3std6ranges3__45__cpo4sizeE - _ZN29_INTERNAL_715733af_4_k_cu_h_H4cuda3std3__48in_placeE)
_ZN29_INTERNAL_715733af_4_k_cu_h_H4cuda3std3__48in_placeE:
	.zero		1
	.type		_ZN29_INTERNAL_715733af_4_k_cu_h_H4cuda3std6ranges3__45__cpo4sizeE,@object
	.size		_ZN29_INTERNAL_715733af_4_k_cu_h_H4cuda3std6ranges3__45__cpo4sizeE,(_ZN29_INTERNAL_715733af_4_k_cu_h_H6thrust24THRUST_300001_SM_1000_NS12placeholders2_3E - _ZN29_INTERNAL_715733af_4_k_cu_h_H4cuda3std6ranges3__45__cpo4sizeE)
_ZN29_INTERNAL_715733af_4_k_cu_h_H4cuda3std6ranges3__45__cpo4sizeE:
	.zero		1
	.type		_ZN29_INTERNAL_715733af_4_k_cu_h_H6thrust24THRUST_300001_SM_1000_NS12placeholders2_3E,@object
	.size		_ZN29_INTERNAL_715733af_4_k_cu_h_H6thrust24THRUST_300001_SM_1000_NS12placeholders2_3E,(_ZN29_INTERNAL_715733af_4_k_cu_h_H4cuda3std3__45__cpo6cbeginE - _ZN29_INTERNAL_715733af_4_k_cu_h_H6thrust24THRUST_300001_SM_1000_NS12placeholders2_3E)
_ZN29_INTERNAL_715733af_4_k_cu_h_H6thrust24THRUST_300001_SM_1000_NS12placeholders2_3E:
	.zero		1
	.type		_ZN29_INTERNAL_715733af_4_k_cu_h_H4cuda3std3__45__cpo6cbeginE,@object
	.size		_ZN29_INTERNAL_715733af_4_k_cu_h_H4cuda3std3__45__cpo6cbeginE,(_ZN29_INTERNAL_715733af_4_k_cu_h_H4cuda3std6ranges3__45__cpo6cbeginE - _ZN29_INTERNAL_715733af_4_k_cu_h_H4cuda3std3__45__cpo6cbeginE)
_ZN29_INTERNAL_715733af_4_k_cu_h_H4cuda3std3__45__cpo6cbeginE:
	.zero		1
	.type		_ZN29_INTERNAL_715733af_4_k_cu_h_H4cuda3std6ranges3__45__cpo6cbeginE,@object
	.size		_ZN29_INTERNAL_715733af_4_k_cu_h_H4cuda3std6ranges3__45__cpo6cbeginE,(_ZN29_INTERNAL_715733af_4_k_cu_h_H6thrust24THRUST_300001_SM_1000_NS12placeholders2_7E - _ZN29_INTERNAL_715733af_4_k_cu_h_H4cuda3std6ranges3__45__cpo6cbeginE)
_ZN29_INTERNAL_715733af_4_k_cu_h_H4cuda3std6ranges3__45__cpo6cbeginE:
	.zero		1
	.type		_ZN29_INTERNAL_715733af_4_k_cu_h_H6thrust24THRUST_300001_SM_1000_NS12placeholders2_7E,@object
	.size		_ZN29_INTERNAL_715733af_4_k_cu_h_H6thrust24THRUST_300001_SM_1000_NS12placeholders2_7E,(_ZN29_INTERNAL_715733af_4_k_cu_h_H4cuda3std3__45__cpo7crbeginE - _ZN29_INTERNAL_715733af_4_k_cu_h_H6thrust24THRUST_300001_SM_1000_NS12placeholders2_7E)
_ZN29_INTERNAL_715733af_4_k_cu_h_H6thrust24THRUST_300001_SM_1000_NS12placeholders2_7E:
	.zero		1
	.type		_ZN29_INTERNAL_715733af_4_k_cu_h_H4cuda3std3__45__cpo7crbeginE,@object
	.size		_ZN29_INTERNAL_715733af_4_k_cu_h_H4cuda3std3__45__cpo7crbeginE,(_ZN29_INTERNAL_715733af_4_k_cu_h_H4cuda3std6ranges3__45__cpo4nextE - _ZN29_INTERNAL_715733af_4_k_cu_h_H4cuda3std3__45__cpo7crbeginE)
_ZN29_INTERNAL_715733af_4_k_cu_h_H4cuda3std3__45__cpo7crbeginE:
	.zero		1
	.type		_ZN29_INTERNAL_715733af_4_k_cu_h_H4cuda3std6ranges3__45__cpo4nextE,@object
	.size		_ZN29_INTERNAL_715733af_4_k_cu_h_H4cuda3std6ranges3__45__cpo4nextE,(_ZN29_INTERNAL_715733af_4_k_cu_h_H4cuda3std6ranges3__45__cpo4swapE - _ZN29_INTERNAL_715733af_4_k_cu_h_H4cuda3std6ranges3__45__cpo4nextE)
_ZN29_INTERNAL_715733af_4_k_cu_h_H4cuda3std6ranges3__45__cpo4nextE:
	.zero		1
	.type		_ZN29_INTERNAL_715733af_4_k_cu_h_H4cuda3std6ranges3__45__cpo4swapE,@object
	.size		_ZN29_INTERNAL_715733af_4_k_cu_h_H4cuda3std6ranges3__45__cpo4swapE,(_ZN29_INTERNAL_715733af_4_k_cu_h_H6thrust24THRUST_300001_SM_1000_NS8cuda_cub10par_nosyncE - _ZN29_INTERNAL_715733af_4_k_cu_h_H4cuda3std6ranges3__45__cpo4swapE)
_ZN29_INTERNAL_715733af_4_k_cu_h_H4cuda3std6ranges3__45__cpo4swapE:
	.zero		1
	.type		_ZN29_INTERNAL_715733af_4_k_cu_h_H6thrust24THRUST_300001_SM_1000_NS8cuda_cub10par_nosyncE,@object
	.size		_ZN29_INTERNAL_715733af_4_k_cu_h_H6thrust24THRUST_300001_SM_1000_NS8cuda_cub10par_nosyncE,(_ZN29_INTERNAL_715733af_4_k_cu_h_H6thrust24THRUST_300001_SM_1000_NS12placeholders2_9E - _ZN29_INTERNAL_715733af_4_k_cu_h_H6thrust24THRUST_300001_SM_1000_NS8cuda_cub10par_nosyncE)
_ZN29_INTERNAL_715733af_4_k_cu_h_H6thrust24THRUST_300001_SM_1000_NS8cuda_cub10par_nosyncE:
	.zero		1
	.type		_ZN29_INTERNAL_715733af_4_k_cu_h_H6thrust24THRUST_300001_SM_1000_NS12placeholders2_9E,@object
	.size		_ZN29_INTERNAL_715733af_4_k_cu_h_H6thrust24THRUST_300001_SM_1000_NS12placeholders2_9E,(_ZN29_INTERNAL_715733af_4_k_cu_h_H4cuda3std3__431_GLOBAL__N__715733af_4_k_cu_h_H6ignoreE - _ZN29_INTERNAL_715733af_4_k_cu_h_H6thrust24THRUST_300001_SM_1000_NS12placeholders2_9E)
_ZN29_INTERNAL_715733af_4_k_cu_h_H6thrust24THRUST_300001_SM_1000_NS12placeholders2_9E:
	.zero		1
	.type		_ZN29_INTERNAL_715733af_4_k_cu_h_H4cuda3std3__431_GLOBAL__N__715733af_4_k_cu_h_H6ignoreE,@object
	.size		_ZN29_INTERNAL_715733af_4_k_cu_h_H4cuda3std3__431_GLOBAL__N__715733af_4_k_cu_h_H6ignoreE,(_ZN29_INTERNAL_715733af_4_k_cu_h_H4cuda3std6ranges3__45__cpo4dataE - _ZN29_INTERNAL_715733af_4_k_cu_h_H4cuda3std3__431_GLOBAL__N__715733af_4_k_cu_h_H6ignoreE)
_ZN29_INTERNAL_715733af_4_k_cu_h_H4cuda3std3__431_GLOBAL__N__715733af_4_k_cu_h_H6ignoreE:
	.zero		1
	.type		_ZN29_INTERNAL_715733af_4_k_cu_h_H4cuda3std6ranges3__45__cpo4dataE,@object
	.size		_ZN29_INTERNAL_715733af_4_k_cu_h_H4cuda3std6ranges3__45__cpo4dataE,(_ZN29_INTERNAL_715733af_4_k_cu_h_H6thrust24THRUST_300001_SM_1000_NS12placeholders2_1E - _ZN29_INTERNAL_715733af_4_k_cu_h_H4cuda3std6ranges3__45__cpo4dataE)
_ZN29_INTERNAL_715733af_4_k_cu_h_H4cuda3std6ranges3__45__cpo4dataE:
	.zero		1
	.type		_ZN29_INTERNAL_715733af_4_k_cu_h_H6thrust24THRUST_300001_SM_1000_NS12placeholders2_1E,@object
	.size		_ZN29_INTERNAL_715733af_4_k_cu_h_H6thrust24THRUST_300001_SM_1000_NS12placeholders2_1E,(_ZN29_INTERNAL_715733af_4_k_cu_h_H4cuda3std3__45__cpo5beginE - _ZN29_INTERNAL_715733af_4_k_cu_h_H6thrust24THRUST_300001_SM_1000_NS12placeholders2_1E)
_ZN29_INTERNAL_715733af_4_k_cu_h_H6thrust24THRUST_300001_SM_1000_NS12placeholders2_1E:
	.zero		1
	.type		_ZN29_INTERNAL_715733af_4_k_cu_h_H4cuda3std3__45__cpo5beginE,@object
	.size		_ZN29_INTERNAL_715733af_4_k_cu_h_H4cuda3std3__45__cpo5beginE,(_ZN29_INTERNAL_715733af_4_k_cu_h_H4cuda3std6ranges3__45__cpo5beginE - _ZN29_INTERNAL_715733af_4_k_cu_h_H4cuda3std3__45__cpo5beginE)
_ZN29_INTERNAL_715733af_4_k_cu_h_H4cuda3std3__45__cpo5beginE:
	.zero		1
	.type		_ZN29_INTERNAL_715733af_4_k_cu_h_H4cuda3std6ranges3__45__cpo5beginE,@object
	.size		_ZN29_INTERNAL_715733af_4_k_cu_h_H4cuda3std6ranges3__45__cpo5beginE,(_ZN29_INTERNAL_715733af_4_k_cu_h_H6thrust24THRUST_300001_SM_1000_NS12placeholders2_5E - _ZN29_INTERNAL_715733af_4_k_cu_h_H4cuda3std6ranges3__45__cpo5beginE)
_ZN29_INTERNAL_715733af_4_k_cu_h_H4cuda3std6ranges3__45__cpo5beginE:
	.zero		1
	.type		_ZN29_INTERNAL_715733af_4_k_cu_h_H6thrust24THRUST_300001_SM_1000_NS12placeholders2_5E,@object
	.size		_ZN29_INTERNAL_715733af_4_k_cu_h_H6thrust24THRUST_300001_SM_1000_NS12placeholders2_5E,(_ZN29_INTERNAL_715733af_4_k_cu_h_H4cuda3std3__45__cpo6rbeginE - _ZN29_INTERNAL_715733af_4_k_cu_h_H6thrust24THRUST_300001_SM_1000_NS12placeholders2_5E)
_ZN29_INTERNAL_715733af_4_k_cu_h_H6thrust24THRUST_300001_SM_1000_NS12placeholders2_5E:
	.zero		1
	.type		_ZN29_INTERNAL_715733af_4_k_cu_h_H4cuda3std3__45__cpo6rbeginE,@object
	.size		_ZN29_INTERNAL_715733af_4_k_cu_h_H4cuda3std3__45__cpo6rbeginE,(_ZN29_INTERNAL_715733af_4_k_cu_h_H4cuda3std6ranges3__45__cpo7advanceE - _ZN29_INTERNAL_715733af_4_k_cu_h_H4cuda3std3__45__cpo6rbeginE)
_ZN29_INTERNAL_715733af_4_k_cu_h_H4cuda3std3__45__cpo6rbeginE:
	.zero		1
	.type		_ZN29_INTERNAL_715733af_4_k_cu_h_H4cuda3std6ranges3__45__cpo7advanceE,@object
	.size		_ZN29_INTERNAL_715733af_4_k_cu_h_H4cuda3std6ranges3__45__cpo7advanceE,(_ZN29_INTERNAL_715733af_4_k_cu_h_H4cuda3std3__47nulloptE - _ZN29_INTERNAL_715733af_4_k_cu_h_H4cuda3std6ranges3__45__cpo7advanceE)
_ZN29_INTERNAL_715733af_4_k_cu_h_H4cuda3std6ranges3__45__cpo7advanceE:
	.zero		1
	.type		_ZN29_INTERNAL_715733af_4_k_cu_h_H4cuda3std3__47nulloptE,@object
	.size		_ZN29_INTERNAL_715733af_4_k_cu_h_H4cuda3std3__47nulloptE,(_ZN29_INTERNAL_715733af_4_k_cu_h_H4cuda3std6ranges3__45__cpo8distanceE - _ZN29_INTERNAL_715733af_4_k_cu_h_H4cuda3std3__47nulloptE)
_ZN29_INTERNAL_715733af_4_k_cu_h_H4cuda3std3__47nulloptE:
	.zero		1
	.type		_ZN29_INTERNAL_715733af_4_k_cu_h_H4cuda3std6ranges3__45__cpo8distanceE,@object
	.size		_ZN29_INTERNAL_715733af_4_k_cu_h_H4cuda3std6ranges3__45__cpo8distanceE,(.L_29 - _ZN29_INTERNAL_715733af_4_k_cu_h_H4cuda3std6ranges3__45__cpo8distanceE)
_ZN29_INTERNAL_715733af_4_k_cu_h_H4cuda3std6ranges3__45__cpo8distanceE:
	.zero		1
.L_29:


//--------------------- .nv.constant0._ZN3cub18CUB_300001_SM_10006detail8for_each13static_kernelINS2_12policy_hub_t12policy_500_tEmN6thrust24THRUST_300001_SM_1000_NS8cuda_cub20__uninitialized_fill7functorINS7_10device_ptrIdEEdEEEEvT0_T1_ --------------------------
	.section	.nv.constant0._ZN3cub18CUB_300001_SM_10006detail8for_each13static_kernelINS2_12policy_hub_t12policy_500_tEmN6thrust24THRUST_300001_SM_1000_NS8cuda_cub20__uninitialized_fill7functorINS7_10device_ptrIdEEdEEEEvT0_T1_,"a",@progbits
	.sectionflags	@""
	.align	4
.nv.constant0._ZN3cub18CUB_300001_SM_10006detail8for_each13static_kernelINS2_12policy_hub_t12policy_500_tEmN6thrust24THRUST_300001_SM_1000_NS8cuda_cub20__uninitialized_fill7functorINS7_10device_ptrIdEEdEEEEvT0_T1_:
	.zero		920


//--------------------- .nv.constant0._ZN3cub18CUB_300001_SM_10006detail11EmptyKernelIvEEvv --------------------------
	.section	.nv.constant0._ZN3cub18CUB_300001_SM_10006detail11EmptyKernelIvEEvv,"a",@progbits
	.sectionflags	@""
	.align	4
.nv.constant0._ZN3cub18CUB_300001_SM_10006detail11EmptyKernelIvEEvv:
	.zero		896


//--------------------- .nv.constant0._Z11solve_all_kPKdPdS1_i --------------------------
	.section	.nv.constant0._Z11solve_all_kPKdPdS1_i,"a",@progbits
	.sectionflags	@""
	.align	4
.nv.constant0._Z11solve_all_kPKdPdS1_i:
	.zero		924


//--------------------- SYMBOLS --------------------------

	.type		.nv.reservedSmem.offset0,@object
	.size		.nv.reservedSmem.offset0,0x4
